//
// Generated by NVIDIA NVVM Compiler
//
// Compiler Build ID: CL-36424714
// Cuda compilation tools, release 13.0, V13.0.88
// Based on NVVM 20.0.0
//

.version 9.0
.target sm_100
.address_size 64

	// .globl	_Z20k_bounding_algorithmP7Point2DiiPiS0_S0_S1_
.extern .func  (.param .b64 func_retval0) malloc
(
	.param .b64 malloc_param_0
)
;
.extern .func free
(
	.param .b64 free_param_0
)
;

.visible .entry _Z20k_bounding_algorithmP7Point2DiiPiS0_S0_S1_(
	.param .u64 .ptr .align 1 _Z20k_bounding_algorithmP7Point2DiiPiS0_S0_S1__param_0,
	.param .u32 _Z20k_bounding_algorithmP7Point2DiiPiS0_S0_S1__param_1,
	.param .u32 _Z20k_bounding_algorithmP7Point2DiiPiS0_S0_S1__param_2,
	.param .u64 .ptr .align 1 _Z20k_bounding_algorithmP7Point2DiiPiS0_S0_S1__param_3,
	.param .u64 .ptr .align 1 _Z20k_bounding_algorithmP7Point2DiiPiS0_S0_S1__param_4,
	.param .u64 .ptr .align 1 _Z20k_bounding_algorithmP7Point2DiiPiS0_S0_S1__param_5,
	.param .u64 .ptr .align 1 _Z20k_bounding_algorithmP7Point2DiiPiS0_S0_S1__param_6
)
{
	.reg .pred 	%p<160>;
	.reg .b16 	%rs<33>;
	.reg .b32 	%r<675>;
	.reg .b64 	%rd<116>;

	ld.param.u64 	%rd36, [_Z20k_bounding_algorithmP7Point2DiiPiS0_S0_S1__param_0];
	ld.param.u32 	%r234, [_Z20k_bounding_algorithmP7Point2DiiPiS0_S0_S1__param_1];
	ld.param.u32 	%r235, [_Z20k_bounding_algorithmP7Point2DiiPiS0_S0_S1__param_2];
	ld.param.u64 	%rd37, [_Z20k_bounding_algorithmP7Point2DiiPiS0_S0_S1__param_4];
	ld.param.u64 	%rd38, [_Z20k_bounding_algorithmP7Point2DiiPiS0_S0_S1__param_5];
	ld.param.u64 	%rd39, [_Z20k_bounding_algorithmP7Point2DiiPiS0_S0_S1__param_6];
	cvta.to.global.u64 	%rd1, %rd36;
	cvta.to.global.u64 	%rd2, %rd38;
	cvta.to.global.u64 	%rd3, %rd37;
	cvta.to.global.u64 	%rd4, %rd39;
	mov.u32 	%r236, %ntid.x;
	mov.u32 	%r237, %ctaid.x;
	mov.u32 	%r238, %tid.x;
	mad.lo.s32 	%r1, %r236, %r237, %r238;
	sub.s32 	%r239, %r234, %r235;
	add.s32 	%r2, %r239, 1;
	mad.lo.s32 	%r240, %r239, %r239, %r239;
	add.s32 	%r241, %r240, %r2;
	setp.ge.s32 	%p1, %r1, %r241;
	@%p1 bra 	$L__BB0_211;
	div.s32 	%r3, %r1, %r2;
	mul.lo.s32 	%r242, %r3, %r2;
	sub.s32 	%r627, %r1, %r242;
	mul.wide.s32 	%rd40, %r1, 4;
	add.s64 	%rd5, %rd4, %rd40;
	mov.b32 	%r243, 0;
	st.global.u32 	[%rd5], %r243;
	setp.ne.s32 	%p2, %r1, 0;
	@%p2 bra 	$L__BB0_112;
	setp.lt.s32 	%p3, %r234, 1;
	@%p3 bra 	$L__BB0_15;
	add.s32 	%r245, %r234, -1;
	and.b32  	%r5, %r234, 15;
	setp.lt.u32 	%p4, %r245, 15;
	mov.b32 	%r573, 0;
	@%p4 bra 	$L__BB0_6;
	and.b32  	%r573, %r234, 2147483632;
	mov.b32 	%r578, 0;
$L__BB0_5:
	.pragma "nounroll";
	mul.wide.u32 	%rd41, %r578, 8;
	add.s64 	%rd42, %rd1, %rd41;
	ld.global.u32 	%r247, [%rd42];
	add.s64 	%rd43, %rd3, %rd41;
	st.global.u32 	[%rd43], %r247;
	ld.global.u32 	%r248, [%rd42+4];
	st.global.u32 	[%rd43+4], %r248;
	ld.global.u32 	%r249, [%rd42+8];
	st.global.u32 	[%rd43+8], %r249;
	ld.global.u32 	%r250, [%rd42+12];
	st.global.u32 	[%rd43+12], %r250;
	ld.global.u32 	%r251, [%rd42+16];
	st.global.u32 	[%rd43+16], %r251;
	ld.global.u32 	%r252, [%rd42+20];
	st.global.u32 	[%rd43+20], %r252;
	ld.global.u32 	%r253, [%rd42+24];
	st.global.u32 	[%rd43+24], %r253;
	ld.global.u32 	%r254, [%rd42+28];
	st.global.u32 	[%rd43+28], %r254;
	ld.global.u32 	%r255, [%rd42+32];
	st.global.u32 	[%rd43+32], %r255;
	ld.global.u32 	%r256, [%rd42+36];
	st.global.u32 	[%rd43+36], %r256;
	ld.global.u32 	%r257, [%rd42+40];
	st.global.u32 	[%rd43+40], %r257;
	ld.global.u32 	%r258, [%rd42+44];
	st.global.u32 	[%rd43+44], %r258;
	ld.global.u32 	%r259, [%rd42+48];
	st.global.u32 	[%rd43+48], %r259;
	ld.global.u32 	%r260, [%rd42+52];
	st.global.u32 	[%rd43+52], %r260;
	ld.global.u32 	%r261, [%rd42+56];
	st.global.u32 	[%rd43+56], %r261;
	ld.global.u32 	%r262, [%rd42+60];
	st.global.u32 	[%rd43+60], %r262;
	ld.global.u32 	%r263, [%rd42+64];
	st.global.u32 	[%rd43+64], %r263;
	ld.global.u32 	%r264, [%rd42+68];
	st.global.u32 	[%rd43+68], %r264;
	ld.global.u32 	%r265, [%rd42+72];
	st.global.u32 	[%rd43+72], %r265;
	ld.global.u32 	%r266, [%rd42+76];
	st.global.u32 	[%rd43+76], %r266;
	ld.global.u32 	%r267, [%rd42+80];
	st.global.u32 	[%rd43+80], %r267;
	ld.global.u32 	%r268, [%rd42+84];
	st.global.u32 	[%rd43+84], %r268;
	ld.global.u32 	%r269, [%rd42+88];
	st.global.u32 	[%rd43+88], %r269;
	ld.global.u32 	%r270, [%rd42+92];
	st.global.u32 	[%rd43+92], %r270;
	ld.global.u32 	%r271, [%rd42+96];
	st.global.u32 	[%rd43+96], %r271;
	ld.global.u32 	%r272, [%rd42+100];
	st.global.u32 	[%rd43+100], %r272;
	ld.global.u32 	%r273, [%rd42+104];
	st.global.u32 	[%rd43+104], %r273;
	ld.global.u32 	%r274, [%rd42+108];
	st.global.u32 	[%rd43+108], %r274;
	ld.global.u32 	%r275, [%rd42+112];
	st.global.u32 	[%rd43+112], %r275;
	ld.global.u32 	%r276, [%rd42+116];
	st.global.u32 	[%rd43+116], %r276;
	ld.global.u32 	%r277, [%rd42+120];
	st.global.u32 	[%rd43+120], %r277;
	ld.global.u32 	%r278, [%rd42+124];
	st.global.u32 	[%rd43+124], %r278;
	add.s32 	%r578, %r578, 16;
	setp.eq.s32 	%p5, %r578, %r573;
	@%p5 bra 	$L__BB0_6;
	bra.uni 	$L__BB0_5;
$L__BB0_6:
	setp.eq.s32 	%p6, %r5, 0;
	@%p6 bra 	$L__BB0_15;
	and.b32  	%r8, %r234, 7;
	setp.lt.u32 	%p7, %r5, 8;
	@%p7 bra 	$L__BB0_9;
	mul.wide.u32 	%rd44, %r573, 8;
	add.s64 	%rd45, %rd1, %rd44;
	ld.global.u32 	%r279, [%rd45];
	add.s64 	%rd46, %rd3, %rd44;
	st.global.u32 	[%rd46], %r279;
	ld.global.u32 	%r280, [%rd45+4];
	st.global.u32 	[%rd46+4], %r280;
	ld.global.u32 	%r281, [%rd45+8];
	st.global.u32 	[%rd46+8], %r281;
	ld.global.u32 	%r282, [%rd45+12];
	st.global.u32 	[%rd46+12], %r282;
	ld.global.u32 	%r283, [%rd45+16];
	st.global.u32 	[%rd46+16], %r283;
	ld.global.u32 	%r284, [%rd45+20];
	st.global.u32 	[%rd46+20], %r284;
	ld.global.u32 	%r285, [%rd45+24];
	st.global.u32 	[%rd46+24], %r285;
	ld.global.u32 	%r286, [%rd45+28];
	st.global.u32 	[%rd46+28], %r286;
	ld.global.u32 	%r287, [%rd45+32];
	st.global.u32 	[%rd46+32], %r287;
	ld.global.u32 	%r288, [%rd45+36];
	st.global.u32 	[%rd46+36], %r288;
	ld.global.u32 	%r289, [%rd45+40];
	st.global.u32 	[%rd46+40], %r289;
	ld.global.u32 	%r290, [%rd45+44];
	st.global.u32 	[%rd46+44], %r290;
	ld.global.u32 	%r291, [%rd45+48];
	st.global.u32 	[%rd46+48], %r291;
	ld.global.u32 	%r292, [%rd45+52];
	st.global.u32 	[%rd46+52], %r292;
	ld.global.u32 	%r293, [%rd45+56];
	st.global.u32 	[%rd46+56], %r293;
	ld.global.u32 	%r294, [%rd45+60];
	st.global.u32 	[%rd46+60], %r294;
	add.s32 	%r573, %r573, 8;
$L__BB0_9:
	setp.eq.s32 	%p8, %r8, 0;
	@%p8 bra 	$L__BB0_15;
	and.b32  	%r11, %r234, 3;
	setp.lt.u32 	%p9, %r8, 4;
	@%p9 bra 	$L__BB0_12;
	mul.wide.u32 	%rd47, %r573, 8;
	add.s64 	%rd48, %rd1, %rd47;
	ld.global.u32 	%r295, [%rd48];
	add.s64 	%rd49, %rd3, %rd47;
	st.global.u32 	[%rd49], %r295;
	ld.global.u32 	%r296, [%rd48+4];
	st.global.u32 	[%rd49+4], %r296;
	ld.global.u32 	%r297, [%rd48+8];
	st.global.u32 	[%rd49+8], %r297;
	ld.global.u32 	%r298, [%rd48+12];
	st.global.u32 	[%rd49+12], %r298;
	ld.global.u32 	%r299, [%rd48+16];
	st.global.u32 	[%rd49+16], %r299;
	ld.global.u32 	%r300, [%rd48+20];
	st.global.u32 	[%rd49+20], %r300;
	ld.global.u32 	%r301, [%rd48+24];
	st.global.u32 	[%rd49+24], %r301;
	ld.global.u32 	%r302, [%rd48+28];
	st.global.u32 	[%rd49+28], %r302;
	add.s32 	%r573, %r573, 4;
$L__BB0_12:
	setp.eq.s32 	%p10, %r11, 0;
	@%p10 bra 	$L__BB0_15;
	mov.b32 	%r577, 0;
$L__BB0_14:
	.pragma "nounroll";
	mul.wide.u32 	%rd50, %r573, 8;
	add.s64 	%rd51, %rd1, %rd50;
	ld.global.u32 	%r304, [%rd51];
	add.s64 	%rd52, %rd3, %rd50;
	st.global.u32 	[%rd52], %r304;
	ld.global.u32 	%r305, [%rd51+4];
	st.global.u32 	[%rd52+4], %r305;
	add.s32 	%r573, %r573, 1;
	add.s32 	%r577, %r577, 1;
	setp.ne.s32 	%p11, %r577, %r11;
	@%p11 bra 	$L__BB0_14;
$L__BB0_15:
	add.s32 	%r18, %r234, -1;
	setp.lt.s32 	%p12, %r234, 2;
	@%p12 bra 	$L__BB0_57;
	mov.b32 	%r580, 0;
	mov.b16 	%rs29, 0;
	cvt.u16.u32 	%rs15, %r234;
	mov.u16 	%rs30, %rs29;
	mov.u32 	%r579, %r18;
$L__BB0_17:
	sub.s32 	%r307, %r580, %r234;
	setp.gt.s32 	%p13, %r307, -2;
	@%p13 bra 	$L__BB0_56;
	sub.s32 	%r309, %r234, %r580;
	add.s32 	%r310, %r309, -2;
	setp.lt.u32 	%p14, %r310, 7;
	mov.b32 	%r595, 0;
	@%p14 bra 	$L__BB0_37;
	ld.global.u32 	%r581, [%rd3];
	mov.b32 	%r582, 0;
$L__BB0_20:
	.pragma "nounroll";
	mul.wide.u32 	%rd53, %r582, 8;
	add.s64 	%rd6, %rd3, %rd53;
	ld.global.u32 	%r583, [%rd6+8];
	setp.le.s32 	%p15, %r581, %r583;
	@%p15 bra 	$L__BB0_22;
	ld.global.u32 	%r312, [%rd6+4];
	st.global.u32 	[%rd6], %r583;
	ld.global.u32 	%r313, [%rd6+12];
	st.global.u32 	[%rd6+4], %r313;
	st.global.u32 	[%rd6+8], %r581;
	st.global.u32 	[%rd6+12], %r312;
	mov.u32 	%r583, %r581;
$L__BB0_22:
	ld.global.u32 	%r584, [%rd6+16];
	setp.le.s32 	%p16, %r583, %r584;
	@%p16 bra 	$L__BB0_24;
	ld.global.u32 	%r314, [%rd6+12];
	st.global.u32 	[%rd6+8], %r584;
	ld.global.u32 	%r315, [%rd6+20];
	st.global.u32 	[%rd6+12], %r315;
	st.global.u32 	[%rd6+16], %r583;
	st.global.u32 	[%rd6+20], %r314;
	mov.u32 	%r584, %r583;
$L__BB0_24:
	ld.global.u32 	%r585, [%rd6+24];
	setp.le.s32 	%p17, %r584, %r585;
	@%p17 bra 	$L__BB0_26;
	ld.global.u32 	%r316, [%rd6+20];
	st.global.u32 	[%rd6+16], %r585;
	ld.global.u32 	%r317, [%rd6+28];
	st.global.u32 	[%rd6+20], %r317;
	st.global.u32 	[%rd6+24], %r584;
	st.global.u32 	[%rd6+28], %r316;
	mov.u32 	%r585, %r584;
$L__BB0_26:
	ld.global.u32 	%r586, [%rd6+32];
	setp.le.s32 	%p18, %r585, %r586;
	@%p18 bra 	$L__BB0_28;
	ld.global.u32 	%r318, [%rd6+28];
	st.global.u32 	[%rd6+24], %r586;
	ld.global.u32 	%r319, [%rd6+36];
	st.global.u32 	[%rd6+28], %r319;
	st.global.u32 	[%rd6+32], %r585;
	st.global.u32 	[%rd6+36], %r318;
	mov.u32 	%r586, %r585;
$L__BB0_28:
	ld.global.u32 	%r587, [%rd6+40];
	setp.le.s32 	%p19, %r586, %r587;
	@%p19 bra 	$L__BB0_30;
	ld.global.u32 	%r320, [%rd6+36];
	st.global.u32 	[%rd6+32], %r587;
	ld.global.u32 	%r321, [%rd6+44];
	st.global.u32 	[%rd6+36], %r321;
	st.global.u32 	[%rd6+40], %r586;
	st.global.u32 	[%rd6+44], %r320;
	mov.u32 	%r587, %r586;
$L__BB0_30:
	ld.global.u32 	%r588, [%rd6+48];
	setp.le.s32 	%p20, %r587, %r588;
	@%p20 bra 	$L__BB0_32;
	ld.global.u32 	%r322, [%rd6+44];
	st.global.u32 	[%rd6+40], %r588;
	ld.global.u32 	%r323, [%rd6+52];
	st.global.u32 	[%rd6+44], %r323;
	st.global.u32 	[%rd6+48], %r587;
	st.global.u32 	[%rd6+52], %r322;
	mov.u32 	%r588, %r587;
$L__BB0_32:
	ld.global.u32 	%r589, [%rd6+56];
	setp.le.s32 	%p21, %r588, %r589;
	@%p21 bra 	$L__BB0_34;
	ld.global.u32 	%r324, [%rd6+52];
	st.global.u32 	[%rd6+48], %r589;
	ld.global.u32 	%r325, [%rd6+60];
	st.global.u32 	[%rd6+52], %r325;
	st.global.u32 	[%rd6+56], %r588;
	st.global.u32 	[%rd6+60], %r324;
	mov.u32 	%r589, %r588;
$L__BB0_34:
	add.s32 	%r582, %r582, 8;
	ld.global.u32 	%r581, [%rd6+64];
	setp.le.s32 	%p22, %r589, %r581;
	@%p22 bra 	$L__BB0_36;
	ld.global.u32 	%r326, [%rd6+60];
	st.global.u32 	[%rd6+56], %r581;
	ld.global.u32 	%r327, [%rd6+68];
	st.global.u32 	[%rd6+60], %r327;
	st.global.u32 	[%rd6+64], %r589;
	st.global.u32 	[%rd6+68], %r326;
	mov.u32 	%r581, %r589;
$L__BB0_36:
	and.b32  	%r595, %r579, -8;
	setp.ne.s32 	%p23, %r582, %r595;
	@%p23 bra 	$L__BB0_20;
$L__BB0_37:
	and.b32  	%r328, %r579, 7;
	setp.eq.s32 	%p24, %r328, 0;
	@%p24 bra 	$L__BB0_56;
	not.b16 	%rs14, %rs30;
	add.s16 	%rs16, %rs14, %rs15;
	cvt.u32.u16 	%r329, %rs16;
	and.b32  	%r47, %r329, 7;
	add.s32 	%r330, %r47, -1;
	setp.lt.u32 	%p25, %r330, 3;
	@%p25 bra 	$L__BB0_47;
	mul.wide.u32 	%rd54, %r595, 8;
	add.s64 	%rd7, %rd3, %rd54;
	ld.global.u32 	%r48, [%rd7];
	ld.global.u32 	%r592, [%rd7+8];
	setp.le.s32 	%p26, %r48, %r592;
	@%p26 bra 	$L__BB0_41;
	ld.global.u32 	%r331, [%rd7+4];
	st.global.u32 	[%rd7], %r592;
	ld.global.u32 	%r332, [%rd7+12];
	st.global.u32 	[%rd7+4], %r332;
	st.global.u32 	[%rd7+8], %r48;
	st.global.u32 	[%rd7+12], %r331;
	mov.u32 	%r592, %r48;
$L__BB0_41:
	ld.global.u32 	%r593, [%rd7+16];
	setp.le.s32 	%p27, %r592, %r593;
	@%p27 bra 	$L__BB0_43;
	ld.global.u32 	%r333, [%rd7+12];
	st.global.u32 	[%rd7+8], %r593;
	ld.global.u32 	%r334, [%rd7+20];
	st.global.u32 	[%rd7+12], %r334;
	st.global.u32 	[%rd7+16], %r592;
	st.global.u32 	[%rd7+20], %r333;
	mov.u32 	%r593, %r592;
$L__BB0_43:
	ld.global.u32 	%r594, [%rd7+24];
	setp.le.s32 	%p28, %r593, %r594;
	@%p28 bra 	$L__BB0_45;
	ld.global.u32 	%r335, [%rd7+20];
	st.global.u32 	[%rd7+16], %r594;
	ld.global.u32 	%r336, [%rd7+28];
	st.global.u32 	[%rd7+20], %r336;
	st.global.u32 	[%rd7+24], %r593;
	st.global.u32 	[%rd7+28], %r335;
	mov.u32 	%r594, %r593;
$L__BB0_45:
	add.s32 	%r595, %r595, 4;
	ld.global.u32 	%r56, [%rd7+32];
	setp.le.s32 	%p29, %r594, %r56;
	@%p29 bra 	$L__BB0_47;
	ld.global.u32 	%r337, [%rd7+28];
	st.global.u32 	[%rd7+24], %r56;
	ld.global.u32 	%r338, [%rd7+36];
	st.global.u32 	[%rd7+28], %r338;
	st.global.u32 	[%rd7+32], %r594;
	st.global.u32 	[%rd7+36], %r337;
$L__BB0_47:
	and.b32  	%r339, %r47, 3;
	setp.eq.s32 	%p30, %r339, 0;
	@%p30 bra 	$L__BB0_56;
	xor.b16  	%rs17, %rs29, 3;
	add.s16 	%rs3, %rs17, %rs15;
	and.b16  	%rs19, %rs3, 3;
	setp.eq.s16 	%p31, %rs19, 1;
	@%p31 bra 	$L__BB0_53;
	mul.wide.u32 	%rd55, %r595, 8;
	add.s64 	%rd8, %rd3, %rd55;
	ld.global.u32 	%r58, [%rd8];
	ld.global.u32 	%r596, [%rd8+8];
	setp.le.s32 	%p32, %r58, %r596;
	@%p32 bra 	$L__BB0_51;
	ld.global.u32 	%r340, [%rd8+4];
	st.global.u32 	[%rd8], %r596;
	ld.global.u32 	%r341, [%rd8+12];
	st.global.u32 	[%rd8+4], %r341;
	st.global.u32 	[%rd8+8], %r58;
	st.global.u32 	[%rd8+12], %r340;
	mov.u32 	%r596, %r58;
$L__BB0_51:
	add.s32 	%r595, %r595, 2;
	ld.global.u32 	%r62, [%rd8+16];
	setp.le.s32 	%p33, %r596, %r62;
	@%p33 bra 	$L__BB0_53;
	ld.global.u32 	%r342, [%rd8+12];
	st.global.u32 	[%rd8+8], %r62;
	ld.global.u32 	%r343, [%rd8+20];
	st.global.u32 	[%rd8+12], %r343;
	st.global.u32 	[%rd8+16], %r596;
	st.global.u32 	[%rd8+20], %r342;
$L__BB0_53:
	and.b16  	%rs20, %rs3, 1;
	setp.eq.b16 	%p34, %rs20, 1;
	not.pred 	%p35, %p34;
	@%p35 bra 	$L__BB0_56;
	mul.wide.u32 	%rd56, %r595, 8;
	add.s64 	%rd9, %rd3, %rd56;
	ld.global.u32 	%r64, [%rd9];
	ld.global.u32 	%r65, [%rd9+8];
	setp.le.s32 	%p36, %r64, %r65;
	@%p36 bra 	$L__BB0_56;
	ld.global.u32 	%r344, [%rd9+4];
	st.global.u32 	[%rd9], %r65;
	ld.global.u32 	%r345, [%rd9+12];
	st.global.u32 	[%rd9+4], %r345;
	st.global.u32 	[%rd9+8], %r64;
	st.global.u32 	[%rd9+12], %r344;
$L__BB0_56:
	add.s32 	%r580, %r580, 1;
	add.s32 	%r579, %r579, -1;
	setp.eq.s32 	%p37, %r580, %r18;
	add.s16 	%rs30, %rs30, 1;
	add.s16 	%rs29, %rs29, 1;
	@%p37 bra 	$L__BB0_57;
	bra.uni 	$L__BB0_17;
$L__BB0_57:
	setp.lt.s32 	%p38, %r234, 1;
	@%p38 bra 	$L__BB0_70;
	and.b32  	%r24, %r234, 15;
	setp.lt.u32 	%p39, %r18, 15;
	mov.b32 	%r598, 0;
	@%p39 bra 	$L__BB0_61;
	and.b32  	%r598, %r234, 2147483632;
	mov.b32 	%r603, 0;
$L__BB0_60:
	.pragma "nounroll";
	mul.wide.u32 	%rd57, %r603, 8;
	add.s64 	%rd58, %rd1, %rd57;
	ld.global.u32 	%r348, [%rd58];
	add.s64 	%rd59, %rd2, %rd57;
	st.global.u32 	[%rd59], %r348;
	ld.global.u32 	%r349, [%rd58+4];
	st.global.u32 	[%rd59+4], %r349;
	ld.global.u32 	%r350, [%rd58+8];
	st.global.u32 	[%rd59+8], %r350;
	ld.global.u32 	%r351, [%rd58+12];
	st.global.u32 	[%rd59+12], %r351;
	ld.global.u32 	%r352, [%rd58+16];
	st.global.u32 	[%rd59+16], %r352;
	ld.global.u32 	%r353, [%rd58+20];
	st.global.u32 	[%rd59+20], %r353;
	ld.global.u32 	%r354, [%rd58+24];
	st.global.u32 	[%rd59+24], %r354;
	ld.global.u32 	%r355, [%rd58+28];
	st.global.u32 	[%rd59+28], %r355;
	ld.global.u32 	%r356, [%rd58+32];
	st.global.u32 	[%rd59+32], %r356;
	ld.global.u32 	%r357, [%rd58+36];
	st.global.u32 	[%rd59+36], %r357;
	ld.global.u32 	%r358, [%rd58+40];
	st.global.u32 	[%rd59+40], %r358;
	ld.global.u32 	%r359, [%rd58+44];
	st.global.u32 	[%rd59+44], %r359;
	ld.global.u32 	%r360, [%rd58+48];
	st.global.u32 	[%rd59+48], %r360;
	ld.global.u32 	%r361, [%rd58+52];
	st.global.u32 	[%rd59+52], %r361;
	ld.global.u32 	%r362, [%rd58+56];
	st.global.u32 	[%rd59+56], %r362;
	ld.global.u32 	%r363, [%rd58+60];
	st.global.u32 	[%rd59+60], %r363;
	ld.global.u32 	%r364, [%rd58+64];
	st.global.u32 	[%rd59+64], %r364;
	ld.global.u32 	%r365, [%rd58+68];
	st.global.u32 	[%rd59+68], %r365;
	ld.global.u32 	%r366, [%rd58+72];
	st.global.u32 	[%rd59+72], %r366;
	ld.global.u32 	%r367, [%rd58+76];
	st.global.u32 	[%rd59+76], %r367;
	ld.global.u32 	%r368, [%rd58+80];
	st.global.u32 	[%rd59+80], %r368;
	ld.global.u32 	%r369, [%rd58+84];
	st.global.u32 	[%rd59+84], %r369;
	ld.global.u32 	%r370, [%rd58+88];
	st.global.u32 	[%rd59+88], %r370;
	ld.global.u32 	%r371, [%rd58+92];
	st.global.u32 	[%rd59+92], %r371;
	ld.global.u32 	%r372, [%rd58+96];
	st.global.u32 	[%rd59+96], %r372;
	ld.global.u32 	%r373, [%rd58+100];
	st.global.u32 	[%rd59+100], %r373;
	ld.global.u32 	%r374, [%rd58+104];
	st.global.u32 	[%rd59+104], %r374;
	ld.global.u32 	%r375, [%rd58+108];
	st.global.u32 	[%rd59+108], %r375;
	ld.global.u32 	%r376, [%rd58+112];
	st.global.u32 	[%rd59+112], %r376;
	ld.global.u32 	%r377, [%rd58+116];
	st.global.u32 	[%rd59+116], %r377;
	ld.global.u32 	%r378, [%rd58+120];
	st.global.u32 	[%rd59+120], %r378;
	ld.global.u32 	%r379, [%rd58+124];
	st.global.u32 	[%rd59+124], %r379;
	add.s32 	%r603, %r603, 16;
	setp.eq.s32 	%p40, %r603, %r598;
	@%p40 bra 	$L__BB0_61;
	bra.uni 	$L__BB0_60;
$L__BB0_61:
	setp.eq.s32 	%p41, %r24, 0;
	@%p41 bra 	$L__BB0_70;
	and.b32  	%r69, %r234, 7;
	setp.lt.u32 	%p42, %r24, 8;
	@%p42 bra 	$L__BB0_64;
	mul.wide.u32 	%rd60, %r598, 8;
	add.s64 	%rd61, %rd1, %rd60;
	ld.global.u32 	%r380, [%rd61];
	add.s64 	%rd62, %rd2, %rd60;
	st.global.u32 	[%rd62], %r380;
	ld.global.u32 	%r381, [%rd61+4];
	st.global.u32 	[%rd62+4], %r381;
	ld.global.u32 	%r382, [%rd61+8];
	st.global.u32 	[%rd62+8], %r382;
	ld.global.u32 	%r383, [%rd61+12];
	st.global.u32 	[%rd62+12], %r383;
	ld.global.u32 	%r384, [%rd61+16];
	st.global.u32 	[%rd62+16], %r384;
	ld.global.u32 	%r385, [%rd61+20];
	st.global.u32 	[%rd62+20], %r385;
	ld.global.u32 	%r386, [%rd61+24];
	st.global.u32 	[%rd62+24], %r386;
	ld.global.u32 	%r387, [%rd61+28];
	st.global.u32 	[%rd62+28], %r387;
	ld.global.u32 	%r388, [%rd61+32];
	st.global.u32 	[%rd62+32], %r388;
	ld.global.u32 	%r389, [%rd61+36];
	st.global.u32 	[%rd62+36], %r389;
	ld.global.u32 	%r390, [%rd61+40];
	st.global.u32 	[%rd62+40], %r390;
	ld.global.u32 	%r391, [%rd61+44];
	st.global.u32 	[%rd62+44], %r391;
	ld.global.u32 	%r392, [%rd61+48];
	st.global.u32 	[%rd62+48], %r392;
	ld.global.u32 	%r393, [%rd61+52];
	st.global.u32 	[%rd62+52], %r393;
	ld.global.u32 	%r394, [%rd61+56];
	st.global.u32 	[%rd62+56], %r394;
	ld.global.u32 	%r395, [%rd61+60];
	st.global.u32 	[%rd62+60], %r395;
	add.s32 	%r598, %r598, 8;
$L__BB0_64:
	setp.eq.s32 	%p43, %r69, 0;
	@%p43 bra 	$L__BB0_70;
	and.b32  	%r72, %r234, 3;
	setp.lt.u32 	%p44, %r69, 4;
	@%p44 bra 	$L__BB0_67;
	mul.wide.u32 	%rd63, %r598, 8;
	add.s64 	%rd64, %rd1, %rd63;
	ld.global.u32 	%r396, [%rd64];
	add.s64 	%rd65, %rd2, %rd63;
	st.global.u32 	[%rd65], %r396;
	ld.global.u32 	%r397, [%rd64+4];
	st.global.u32 	[%rd65+4], %r397;
	ld.global.u32 	%r398, [%rd64+8];
	st.global.u32 	[%rd65+8], %r398;
	ld.global.u32 	%r399, [%rd64+12];
	st.global.u32 	[%rd65+12], %r399;
	ld.global.u32 	%r400, [%rd64+16];
	st.global.u32 	[%rd65+16], %r400;
	ld.global.u32 	%r401, [%rd64+20];
	st.global.u32 	[%rd65+20], %r401;
	ld.global.u32 	%r402, [%rd64+24];
	st.global.u32 	[%rd65+24], %r402;
	ld.global.u32 	%r403, [%rd64+28];
	st.global.u32 	[%rd65+28], %r403;
	add.s32 	%r598, %r598, 4;
$L__BB0_67:
	setp.eq.s32 	%p45, %r72, 0;
	@%p45 bra 	$L__BB0_70;
	mov.b32 	%r602, 0;
$L__BB0_69:
	.pragma "nounroll";
	mul.wide.u32 	%rd66, %r598, 8;
	add.s64 	%rd67, %rd1, %rd66;
	ld.global.u32 	%r405, [%rd67];
	add.s64 	%rd68, %rd2, %rd66;
	st.global.u32 	[%rd68], %r405;
	ld.global.u32 	%r406, [%rd67+4];
	st.global.u32 	[%rd68+4], %r406;
	add.s32 	%r598, %r598, 1;
	add.s32 	%r602, %r602, 1;
	setp.ne.s32 	%p46, %r602, %r72;
	@%p46 bra 	$L__BB0_69;
$L__BB0_70:
	setp.lt.s32 	%p47, %r234, 2;
	@%p47 bra 	$L__BB0_112;
	add.s32 	%r79, %r234, -2;
	cvt.u16.u32 	%rs6, %r234;
	mov.b32 	%r605, 0;
	mov.b16 	%rs31, 0;
	mov.u16 	%rs32, %rs31;
	mov.u32 	%r604, %r18;
$L__BB0_72:
	sub.s32 	%r408, %r605, %r234;
	setp.gt.s32 	%p48, %r408, -2;
	@%p48 bra 	$L__BB0_111;
	sub.s32 	%r410, %r79, %r605;
	setp.lt.u32 	%p49, %r410, 7;
	mov.b32 	%r620, 0;
	@%p49 bra 	$L__BB0_92;
	ld.global.u32 	%r606, [%rd2+4];
	mov.b32 	%r607, 0;
$L__BB0_75:
	.pragma "nounroll";
	mul.wide.u32 	%rd69, %r607, 8;
	add.s64 	%rd70, %rd2, %rd69;
	add.s64 	%rd10, %rd70, 4;
	ld.global.u32 	%r608, [%rd70+12];
	setp.le.s32 	%p50, %r606, %r608;
	@%p50 bra 	$L__BB0_77;
	ld.global.u32 	%r412, [%rd10+-4];
	ld.global.u32 	%r413, [%rd10+4];
	st.global.u32 	[%rd10+-4], %r413;
	st.global.u32 	[%rd10], %r608;
	st.global.u32 	[%rd10+4], %r412;
	st.global.u32 	[%rd10+8], %r606;
	mov.u32 	%r608, %r606;
$L__BB0_77:
	ld.global.u32 	%r609, [%rd10+16];
	setp.le.s32 	%p51, %r608, %r609;
	@%p51 bra 	$L__BB0_79;
	ld.global.u32 	%r414, [%rd10+4];
	ld.global.u32 	%r415, [%rd10+12];
	st.global.u32 	[%rd10+4], %r415;
	st.global.u32 	[%rd10+8], %r609;
	st.global.u32 	[%rd10+12], %r414;
	st.global.u32 	[%rd10+16], %r608;
	mov.u32 	%r609, %r608;
$L__BB0_79:
	ld.global.u32 	%r610, [%rd10+24];
	setp.le.s32 	%p52, %r609, %r610;
	@%p52 bra 	$L__BB0_81;
	ld.global.u32 	%r416, [%rd10+12];
	ld.global.u32 	%r417, [%rd10+20];
	st.global.u32 	[%rd10+12], %r417;
	st.global.u32 	[%rd10+16], %r610;
	st.global.u32 	[%rd10+20], %r416;
	st.global.u32 	[%rd10+24], %r609;
	mov.u32 	%r610, %r609;
$L__BB0_81:
	ld.global.u32 	%r611, [%rd10+32];
	setp.le.s32 	%p53, %r610, %r611;
	@%p53 bra 	$L__BB0_83;
	ld.global.u32 	%r418, [%rd10+20];
	ld.global.u32 	%r419, [%rd10+28];
	st.global.u32 	[%rd10+20], %r419;
	st.global.u32 	[%rd10+24], %r611;
	st.global.u32 	[%rd10+28], %r418;
	st.global.u32 	[%rd10+32], %r610;
	mov.u32 	%r611, %r610;
$L__BB0_83:
	ld.global.u32 	%r612, [%rd10+40];
	setp.le.s32 	%p54, %r611, %r612;
	@%p54 bra 	$L__BB0_85;
	ld.global.u32 	%r420, [%rd10+28];
	ld.global.u32 	%r421, [%rd10+36];
	st.global.u32 	[%rd10+28], %r421;
	st.global.u32 	[%rd10+32], %r612;
	st.global.u32 	[%rd10+36], %r420;
	st.global.u32 	[%rd10+40], %r611;
	mov.u32 	%r612, %r611;
$L__BB0_85:
	ld.global.u32 	%r613, [%rd10+48];
	setp.le.s32 	%p55, %r612, %r613;
	@%p55 bra 	$L__BB0_87;
	ld.global.u32 	%r422, [%rd10+36];
	ld.global.u32 	%r423, [%rd10+44];
	st.global.u32 	[%rd10+36], %r423;
	st.global.u32 	[%rd10+40], %r613;
	st.global.u32 	[%rd10+44], %r422;
	st.global.u32 	[%rd10+48], %r612;
	mov.u32 	%r613, %r612;
$L__BB0_87:
	ld.global.u32 	%r614, [%rd10+56];
	setp.le.s32 	%p56, %r613, %r614;
	@%p56 bra 	$L__BB0_89;
	ld.global.u32 	%r424, [%rd10+44];
	ld.global.u32 	%r425, [%rd10+52];
	st.global.u32 	[%rd10+44], %r425;
	st.global.u32 	[%rd10+48], %r614;
	st.global.u32 	[%rd10+52], %r424;
	st.global.u32 	[%rd10+56], %r613;
	mov.u32 	%r614, %r613;
$L__BB0_89:
	add.s32 	%r607, %r607, 8;
	ld.global.u32 	%r606, [%rd10+64];
	setp.le.s32 	%p57, %r614, %r606;
	@%p57 bra 	$L__BB0_91;
	ld.global.u32 	%r426, [%rd10+52];
	ld.global.u32 	%r427, [%rd10+60];
	st.global.u32 	[%rd10+52], %r427;
	st.global.u32 	[%rd10+56], %r606;
	st.global.u32 	[%rd10+60], %r426;
	st.global.u32 	[%rd10+64], %r614;
	mov.u32 	%r606, %r614;
$L__BB0_91:
	and.b32  	%r620, %r604, -8;
	setp.ne.s32 	%p58, %r607, %r620;
	@%p58 bra 	$L__BB0_75;
$L__BB0_92:
	and.b32  	%r428, %r604, 7;
	setp.eq.s32 	%p59, %r428, 0;
	@%p59 bra 	$L__BB0_111;
	not.b16 	%rs23, %rs32;
	add.s16 	%rs24, %rs23, %rs6;
	cvt.u32.u16 	%r429, %rs24;
	and.b32  	%r106, %r429, 7;
	add.s32 	%r430, %r106, -1;
	setp.lt.u32 	%p60, %r430, 3;
	@%p60 bra 	$L__BB0_102;
	mul.wide.u32 	%rd71, %r620, 8;
	add.s64 	%rd72, %rd2, %rd71;
	add.s64 	%rd11, %rd72, 4;
	ld.global.u32 	%r107, [%rd72+4];
	ld.global.u32 	%r617, [%rd72+12];
	setp.le.s32 	%p61, %r107, %r617;
	@%p61 bra 	$L__BB0_96;
	ld.global.u32 	%r431, [%rd11+-4];
	ld.global.u32 	%r432, [%rd11+4];
	st.global.u32 	[%rd11+-4], %r432;
	st.global.u32 	[%rd11], %r617;
	st.global.u32 	[%rd11+4], %r431;
	st.global.u32 	[%rd11+8], %r107;
	mov.u32 	%r617, %r107;
$L__BB0_96:
	ld.global.u32 	%r618, [%rd11+16];
	setp.le.s32 	%p62, %r617, %r618;
	@%p62 bra 	$L__BB0_98;
	ld.global.u32 	%r433, [%rd11+4];
	ld.global.u32 	%r434, [%rd11+12];
	st.global.u32 	[%rd11+4], %r434;
	st.global.u32 	[%rd11+8], %r618;
	st.global.u32 	[%rd11+12], %r433;
	st.global.u32 	[%rd11+16], %r617;
	mov.u32 	%r618, %r617;
$L__BB0_98:
	ld.global.u32 	%r619, [%rd11+24];
	setp.le.s32 	%p63, %r618, %r619;
	@%p63 bra 	$L__BB0_100;
	ld.global.u32 	%r435, [%rd11+12];
	ld.global.u32 	%r436, [%rd11+20];
	st.global.u32 	[%rd11+12], %r436;
	st.global.u32 	[%rd11+16], %r619;
	st.global.u32 	[%rd11+20], %r435;
	st.global.u32 	[%rd11+24], %r618;
	mov.u32 	%r619, %r618;
$L__BB0_100:
	add.s32 	%r620, %r620, 4;
	ld.global.u32 	%r115, [%rd11+32];
	setp.le.s32 	%p64, %r619, %r115;
	@%p64 bra 	$L__BB0_102;
	ld.global.u32 	%r437, [%rd11+20];
	ld.global.u32 	%r438, [%rd11+28];
	st.global.u32 	[%rd11+20], %r438;
	st.global.u32 	[%rd11+24], %r115;
	st.global.u32 	[%rd11+28], %r437;
	st.global.u32 	[%rd11+32], %r619;
$L__BB0_102:
	and.b32  	%r439, %r106, 3;
	setp.eq.s32 	%p65, %r439, 0;
	@%p65 bra 	$L__BB0_111;
	xor.b16  	%rs25, %rs31, 3;
	add.s16 	%rs9, %rs25, %rs6;
	and.b16  	%rs27, %rs9, 3;
	setp.eq.s16 	%p66, %rs27, 1;
	@%p66 bra 	$L__BB0_108;
	mul.wide.u32 	%rd73, %r620, 8;
	add.s64 	%rd74, %rd2, %rd73;
	add.s64 	%rd12, %rd74, 4;
	ld.global.u32 	%r117, [%rd74+4];
	ld.global.u32 	%r621, [%rd74+12];
	setp.le.s32 	%p67, %r117, %r621;
	@%p67 bra 	$L__BB0_106;
	ld.global.u32 	%r440, [%rd12+-4];
	ld.global.u32 	%r441, [%rd12+4];
	st.global.u32 	[%rd12+-4], %r441;
	st.global.u32 	[%rd12], %r621;
	st.global.u32 	[%rd12+4], %r440;
	st.global.u32 	[%rd12+8], %r117;
	mov.u32 	%r621, %r117;
$L__BB0_106:
	add.s32 	%r620, %r620, 2;
	ld.global.u32 	%r121, [%rd12+16];
	setp.le.s32 	%p68, %r621, %r121;
	@%p68 bra 	$L__BB0_108;
	ld.global.u32 	%r442, [%rd12+4];
	ld.global.u32 	%r443, [%rd12+12];
	st.global.u32 	[%rd12+4], %r443;
	st.global.u32 	[%rd12+8], %r121;
	st.global.u32 	[%rd12+12], %r442;
	st.global.u32 	[%rd12+16], %r621;
$L__BB0_108:
	and.b16  	%rs28, %rs9, 1;
	setp.eq.b16 	%p69, %rs28, 1;
	not.pred 	%p70, %p69;
	@%p70 bra 	$L__BB0_111;
	mul.wide.u32 	%rd75, %r620, 8;
	add.s64 	%rd76, %rd2, %rd75;
	add.s64 	%rd13, %rd76, 4;
	ld.global.u32 	%r123, [%rd76+4];
	ld.global.u32 	%r124, [%rd76+12];
	setp.le.s32 	%p71, %r123, %r124;
	@%p71 bra 	$L__BB0_111;
	ld.global.u32 	%r444, [%rd13+-4];
	ld.global.u32 	%r445, [%rd13+4];
	st.global.u32 	[%rd13+-4], %r445;
	st.global.u32 	[%rd13], %r124;
	st.global.u32 	[%rd13+4], %r444;
	st.global.u32 	[%rd13+8], %r123;
$L__BB0_111:
	add.s32 	%r605, %r605, 1;
	add.s32 	%r604, %r604, -1;
	setp.ne.s32 	%p72, %r605, %r18;
	add.s16 	%rs32, %rs32, 1;
	add.s16 	%rs31, %rs31, 1;
	@%p72 bra 	$L__BB0_72;
$L__BB0_112:
	mov.b32 	%r446, 2147483647;
	st.global.u32 	[%rd5], %r446;
	bar.sync 	0;
	mul.wide.s32 	%rd79, %r3, 8;
	add.s64 	%rd80, %rd3, %rd79;
	ld.global.u32 	%r127, [%rd80];
	ld.global.u32 	%r447, [%rd80+4];
	mul.wide.s32 	%rd81, %r627, 8;
	add.s64 	%rd82, %rd2, %rd81;
	ld.global.u32 	%r449, [%rd82];
	ld.global.u32 	%r450, [%rd82+4];
	setp.gt.s32 	%p73, %r127, %r449;
	setp.lt.s32 	%p74, %r447, %r450;
	mov.b64 	%rd113, 0;
	or.pred  	%p75, %p73, %p74;
	@%p75 bra 	$L__BB0_207;
	setp.ge.s32 	%p76, %r3, %r234;
	mov.b64 	%rd111, 0;
	@%p76 bra 	$L__BB0_123;
	mov.b32 	%r626, 0;
	mov.u32 	%r624, %r3;
$L__BB0_115:
	setp.ge.s32 	%p77, %r627, %r234;
	@%p77 bra 	$L__BB0_121;
	mul.wide.s32 	%rd84, %r624, 8;
	add.s64 	%rd14, %rd3, %rd84;
	ld.global.u32 	%r131, [%rd14];
	mov.u32 	%r625, %r627;
$L__BB0_117:
	mul.wide.s32 	%rd85, %r625, 8;
	add.s64 	%rd15, %rd2, %rd85;
	ld.global.u32 	%r452, [%rd15];
	setp.ne.s32 	%p78, %r131, %r452;
	@%p78 bra 	$L__BB0_120;
	ld.global.u32 	%r453, [%rd14+4];
	ld.global.u32 	%r454, [%rd15+4];
	setp.ne.s32 	%p79, %r453, %r454;
	@%p79 bra 	$L__BB0_120;
	add.s32 	%r626, %r626, 1;
	bra.uni 	$L__BB0_121;
$L__BB0_120:
	add.s32 	%r625, %r625, 1;
	setp.ne.s32 	%p80, %r625, %r234;
	@%p80 bra 	$L__BB0_117;
$L__BB0_121:
	add.s32 	%r624, %r624, 1;
	setp.ne.s32 	%p81, %r624, %r234;
	@%p81 bra 	$L__BB0_115;
	mul.wide.s32 	%rd111, %r626, 8;
$L__BB0_123:
	{ // callseq 0, 0
	.param .b64 param0;
	st.param.b64 	[param0], %rd111;
	.param .b64 retval0;
	call.uni (retval0), 
	malloc, 
	(
	param0
	);
	ld.param.b64 	%rd113, [retval0];
	} // callseq 0
	setp.ge.s32 	%p82, %r627, %r234;
	mov.b32 	%r656, 0;
	@%p82 bra 	$L__BB0_174;
	mov.b32 	%r656, 0;
$L__BB0_125:
	setp.ge.s32 	%p83, %r3, %r234;
	@%p83 bra 	$L__BB0_173;
	mul.wide.s32 	%rd87, %r627, 8;
	add.s64 	%rd19, %rd2, %rd87;
	ld.global.u32 	%r139, [%rd19];
	and.b32  	%r140, %r656, 7;
	mov.u32 	%r629, %r3;
$L__BB0_127:
	mul.wide.s32 	%rd88, %r629, 8;
	add.s64 	%rd20, %rd3, %rd88;
	ld.global.u32 	%r457, [%rd20];
	setp.ne.s32 	%p84, %r139, %r457;
	@%p84 bra 	$L__BB0_172;
	ld.global.u32 	%r142, [%rd19+4];
	ld.global.u32 	%r458, [%rd20+4];
	setp.ne.s32 	%p85, %r142, %r458;
	@%p85 bra 	$L__BB0_172;
	setp.lt.s32 	%p86, %r656, 1;
	@%p86 bra 	$L__BB0_171;
	setp.lt.u32 	%p87, %r656, 8;
	mov.b32 	%r648, 0;
	mov.u32 	%r632, %r648;
	@%p87 bra 	$L__BB0_149;
	mov.b32 	%r630, 0;
	mov.u32 	%r632, %r630;
$L__BB0_132:
	.pragma "nounroll";
	mul.wide.u32 	%rd89, %r630, 8;
	add.s64 	%rd21, %rd113, %rd89;
	ld.u32 	%r462, [%rd21];
	setp.ne.s32 	%p88, %r139, %r462;
	@%p88 bra 	$L__BB0_134;
	ld.u32 	%r463, [%rd21+4];
	setp.eq.s32 	%p89, %r142, %r463;
	selp.b32 	%r632, 1, %r632, %p89;
$L__BB0_134:
	ld.u32 	%r464, [%rd21+8];
	setp.ne.s32 	%p90, %r139, %r464;
	@%p90 bra 	$L__BB0_136;
	ld.u32 	%r465, [%rd21+12];
	setp.eq.s32 	%p91, %r142, %r465;
	selp.b32 	%r632, 1, %r632, %p91;
$L__BB0_136:
	ld.u32 	%r466, [%rd21+16];
	setp.ne.s32 	%p92, %r139, %r466;
	@%p92 bra 	$L__BB0_138;
	ld.u32 	%r467, [%rd21+20];
	setp.eq.s32 	%p93, %r142, %r467;
	selp.b32 	%r632, 1, %r632, %p93;
$L__BB0_138:
	ld.u32 	%r468, [%rd21+24];
	setp.ne.s32 	%p94, %r139, %r468;
	@%p94 bra 	$L__BB0_140;
	ld.u32 	%r469, [%rd21+28];
	setp.eq.s32 	%p95, %r142, %r469;
	selp.b32 	%r632, 1, %r632, %p95;
$L__BB0_140:
	ld.u32 	%r470, [%rd21+32];
	setp.ne.s32 	%p96, %r139, %r470;
	@%p96 bra 	$L__BB0_142;
	ld.u32 	%r471, [%rd21+36];
	setp.eq.s32 	%p97, %r142, %r471;
	selp.b32 	%r632, 1, %r632, %p97;
$L__BB0_142:
	ld.u32 	%r472, [%rd21+40];
	setp.ne.s32 	%p98, %r139, %r472;
	@%p98 bra 	$L__BB0_144;
	ld.u32 	%r473, [%rd21+44];
	setp.eq.s32 	%p99, %r142, %r473;
	selp.b32 	%r632, 1, %r632, %p99;
$L__BB0_144:
	ld.u32 	%r474, [%rd21+48];
	setp.ne.s32 	%p100, %r139, %r474;
	@%p100 bra 	$L__BB0_146;
	ld.u32 	%r475, [%rd21+52];
	setp.eq.s32 	%p101, %r142, %r475;
	selp.b32 	%r632, 1, %r632, %p101;
$L__BB0_146:
	ld.u32 	%r476, [%rd21+56];
	setp.ne.s32 	%p102, %r139, %r476;
	@%p102 bra 	$L__BB0_148;
	ld.u32 	%r477, [%rd21+60];
	setp.eq.s32 	%p103, %r142, %r477;
	selp.b32 	%r632, 1, %r632, %p103;
$L__BB0_148:
	add.s32 	%r630, %r630, 8;
	and.b32  	%r648, %r656, 2147483640;
	setp.ne.s32 	%p104, %r630, %r648;
	@%p104 bra 	$L__BB0_132;
$L__BB0_149:
	setp.eq.s32 	%p105, %r140, 0;
	@%p105 bra 	$L__BB0_170;
	add.s32 	%r479, %r140, -1;
	setp.lt.u32 	%p106, %r479, 3;
	@%p106 bra 	$L__BB0_160;
	mul.wide.u32 	%rd90, %r648, 8;
	add.s64 	%rd22, %rd113, %rd90;
	ld.u32 	%r480, [%rd22];
	setp.ne.s32 	%p107, %r139, %r480;
	@%p107 bra 	$L__BB0_153;
	ld.u32 	%r481, [%rd22+4];
	setp.eq.s32 	%p108, %r142, %r481;
	selp.b32 	%r632, 1, %r632, %p108;
$L__BB0_153:
	ld.u32 	%r482, [%rd22+8];
	setp.ne.s32 	%p109, %r139, %r482;
	@%p109 bra 	$L__BB0_155;
	ld.u32 	%r483, [%rd22+12];
	setp.eq.s32 	%p110, %r142, %r483;
	selp.b32 	%r632, 1, %r632, %p110;
$L__BB0_155:
	ld.u32 	%r484, [%rd22+16];
	setp.ne.s32 	%p111, %r139, %r484;
	@%p111 bra 	$L__BB0_157;
	ld.u32 	%r485, [%rd22+20];
	setp.eq.s32 	%p112, %r142, %r485;
	selp.b32 	%r632, 1, %r632, %p112;
$L__BB0_157:
	ld.u32 	%r486, [%rd22+24];
	setp.ne.s32 	%p113, %r139, %r486;
	@%p113 bra 	$L__BB0_159;
	ld.u32 	%r487, [%rd22+28];
	setp.eq.s32 	%p114, %r142, %r487;
	selp.b32 	%r632, 1, %r632, %p114;
$L__BB0_159:
	add.s32 	%r648, %r648, 4;
$L__BB0_160:
	and.b32  	%r489, %r656, 3;
	setp.eq.s32 	%p115, %r489, 0;
	@%p115 bra 	$L__BB0_170;
	setp.eq.s32 	%p116, %r489, 1;
	@%p116 bra 	$L__BB0_167;
	mul.wide.u32 	%rd91, %r648, 8;
	add.s64 	%rd23, %rd113, %rd91;
	ld.u32 	%r490, [%rd23];
	setp.ne.s32 	%p117, %r139, %r490;
	@%p117 bra 	$L__BB0_164;
	ld.u32 	%r491, [%rd23+4];
	setp.eq.s32 	%p118, %r142, %r491;
	selp.b32 	%r632, 1, %r632, %p118;
$L__BB0_164:
	ld.u32 	%r492, [%rd23+8];
	setp.ne.s32 	%p119, %r139, %r492;
	@%p119 bra 	$L__BB0_166;
	ld.u32 	%r493, [%rd23+12];
	setp.eq.s32 	%p120, %r142, %r493;
	selp.b32 	%r632, 1, %r632, %p120;
$L__BB0_166:
	add.s32 	%r648, %r648, 2;
$L__BB0_167:
	and.b32  	%r494, %r656, 1;
	setp.eq.b32 	%p121, %r494, 1;
	not.pred 	%p122, %p121;
	@%p122 bra 	$L__BB0_170;
	mul.wide.u32 	%rd92, %r648, 8;
	add.s64 	%rd24, %rd113, %rd92;
	ld.u32 	%r495, [%rd24];
	setp.ne.s32 	%p123, %r139, %r495;
	@%p123 bra 	$L__BB0_170;
	ld.u32 	%r496, [%rd24+4];
	setp.eq.s32 	%p124, %r142, %r496;
	selp.b32 	%r632, 1, %r632, %p124;
$L__BB0_170:
	setp.ne.s32 	%p125, %r632, 0;
	@%p125 bra 	$L__BB0_172;
$L__BB0_171:
	mul.wide.s32 	%rd93, %r656, 8;
	add.s64 	%rd94, %rd113, %rd93;
	st.u32 	[%rd94], %r139;
	st.u32 	[%rd94+4], %r142;
	add.s32 	%r656, %r656, 1;
	bra.uni 	$L__BB0_173;
$L__BB0_172:
	add.s32 	%r629, %r629, 1;
	setp.ne.s32 	%p126, %r629, %r234;
	@%p126 bra 	$L__BB0_127;
$L__BB0_173:
	add.s32 	%r627, %r627, 1;
	setp.ne.s32 	%p127, %r627, %r234;
	@%p127 bra 	$L__BB0_125;
$L__BB0_174:
	setp.lt.s32 	%p128, %r656, %r235;
	@%p128 bra 	$L__BB0_207;
	mul.wide.s32 	%rd96, %r656, 4;
	{ // callseq 1, 0
	.param .b64 param0;
	st.param.b64 	[param0], %rd96;
	.param .b64 retval0;
	call.uni (retval0), 
	malloc, 
	(
	param0
	);
	ld.param.b64 	%rd114, [retval0];
	} // callseq 1
	setp.lt.s32 	%p129, %r656, 1;
	@%p129 bra 	$L__BB0_182;
	and.b32  	%r193, %r656, 3;
	setp.lt.u32 	%p130, %r656, 4;
	mov.b32 	%r658, 0;
	@%p130 bra 	$L__BB0_179;
	and.b32  	%r658, %r656, 2147483644;
	mov.b32 	%r661, 0;
$L__BB0_178:
	mul.wide.u32 	%rd98, %r661, 8;
	add.s64 	%rd99, %rd113, %rd98;
	ld.u32 	%r499, [%rd99];
	sub.s32 	%r500, %r499, %r127;
	add.s32 	%r501, %r500, 2;
	ld.u32 	%r502, [%rd99+4];
	sub.s32 	%r503, %r502, %r450;
	add.s32 	%r504, %r503, 2;
	setp.gt.s32 	%p131, %r501, %r504;
	selp.b32 	%r505, %r127, %r450, %p131;
	selp.b32 	%r506, %r499, %r502, %p131;
	sub.s32 	%r507, %r506, %r505;
	add.s32 	%r508, %r507, 2;
	mul.lo.s32 	%r509, %r508, %r508;
	mul.wide.u32 	%rd100, %r661, 4;
	add.s64 	%rd101, %rd114, %rd100;
	st.u32 	[%rd101], %r509;
	ld.u32 	%r510, [%rd99+8];
	sub.s32 	%r511, %r510, %r127;
	add.s32 	%r512, %r511, 2;
	ld.u32 	%r513, [%rd99+12];
	sub.s32 	%r514, %r513, %r450;
	add.s32 	%r515, %r514, 2;
	setp.gt.s32 	%p132, %r512, %r515;
	selp.b32 	%r516, %r127, %r450, %p132;
	selp.b32 	%r517, %r510, %r513, %p132;
	sub.s32 	%r518, %r517, %r516;
	add.s32 	%r519, %r518, 2;
	mul.lo.s32 	%r520, %r519, %r519;
	st.u32 	[%rd101+4], %r520;
	ld.u32 	%r521, [%rd99+16];
	sub.s32 	%r522, %r521, %r127;
	add.s32 	%r523, %r522, 2;
	ld.u32 	%r524, [%rd99+20];
	sub.s32 	%r525, %r524, %r450;
	add.s32 	%r526, %r525, 2;
	setp.gt.s32 	%p133, %r523, %r526;
	selp.b32 	%r527, %r127, %r450, %p133;
	selp.b32 	%r528, %r521, %r524, %p133;
	sub.s32 	%r529, %r528, %r527;
	add.s32 	%r530, %r529, 2;
	mul.lo.s32 	%r531, %r530, %r530;
	st.u32 	[%rd101+8], %r531;
	ld.u32 	%r532, [%rd99+24];
	sub.s32 	%r533, %r532, %r127;
	add.s32 	%r534, %r533, 2;
	ld.u32 	%r535, [%rd99+28];
	sub.s32 	%r536, %r535, %r450;
	add.s32 	%r537, %r536, 2;
	setp.gt.s32 	%p134, %r534, %r537;
	selp.b32 	%r538, %r127, %r450, %p134;
	selp.b32 	%r539, %r532, %r535, %p134;
	sub.s32 	%r540, %r539, %r538;
	add.s32 	%r541, %r540, 2;
	mul.lo.s32 	%r542, %r541, %r541;
	st.u32 	[%rd101+12], %r542;
	add.s32 	%r661, %r661, 4;
	setp.eq.s32 	%p135, %r661, %r658;
	@%p135 bra 	$L__BB0_179;
	bra.uni 	$L__BB0_178;
$L__BB0_179:
	setp.eq.s32 	%p136, %r193, 0;
	@%p136 bra 	$L__BB0_182;
	mov.b32 	%r660, 0;
$L__BB0_181:
	.pragma "nounroll";
	mul.wide.u32 	%rd102, %r658, 8;
	add.s64 	%rd103, %rd113, %rd102;
	ld.u32 	%r544, [%rd103];
	sub.s32 	%r545, %r544, %r127;
	add.s32 	%r546, %r545, 2;
	ld.u32 	%r547, [%rd103+4];
	sub.s32 	%r548, %r547, %r450;
	add.s32 	%r549, %r548, 2;
	setp.gt.s32 	%p137, %r546, %r549;
	selp.b32 	%r550, %r127, %r450, %p137;
	selp.b32 	%r551, %r544, %r547, %p137;
	sub.s32 	%r552, %r551, %r550;
	add.s32 	%r553, %r552, 2;
	mul.lo.s32 	%r554, %r553, %r553;
	mul.wide.u32 	%rd104, %r658, 4;
	add.s64 	%rd105, %rd114, %rd104;
	st.u32 	[%rd105], %r554;
	add.s32 	%r658, %r658, 1;
	add.s32 	%r660, %r660, 1;
	setp.ne.s32 	%p138, %r660, %r193;
	@%p138 bra 	$L__BB0_181;
$L__BB0_182:
	add.s32 	%r200, %r656, -1;
	setp.lt.s32 	%p139, %r656, 2;
	@%p139 bra 	$L__BB0_206;
	add.s32 	%r201, %r656, -2;
	add.s64 	%rd26, %rd114, 8;
	mov.b32 	%r663, 0;
	mov.u32 	%r662, %r200;
$L__BB0_184:
	sub.s32 	%r556, %r663, %r656;
	setp.gt.s32 	%p140, %r556, -2;
	@%p140 bra 	$L__BB0_205;
	and.b32  	%r206, %r662, 3;
	sub.s32 	%r558, %r201, %r663;
	setp.lt.u32 	%p141, %r558, 3;
	mov.b32 	%r670, 0;
	@%p141 bra 	$L__BB0_196;
	and.b32  	%r670, %r662, -4;
	ld.u32 	%r665, [%rd114];
	neg.s32 	%r664, %r670;
	mov.u64 	%rd112, %rd26;
$L__BB0_187:
	ld.u32 	%r666, [%rd112+-4];
	setp.le.s32 	%p142, %r665, %r666;
	@%p142 bra 	$L__BB0_189;
	st.u32 	[%rd112+-4], %r665;
	st.u32 	[%rd112+-8], %r666;
	mov.u32 	%r666, %r665;
$L__BB0_189:
	ld.u32 	%r667, [%rd112];
	setp.le.s32 	%p143, %r666, %r667;
	@%p143 bra 	$L__BB0_191;
	st.u32 	[%rd112], %r666;
	st.u32 	[%rd112+-4], %r667;
	mov.u32 	%r667, %r666;
$L__BB0_191:
	ld.u32 	%r668, [%rd112+4];
	setp.le.s32 	%p144, %r667, %r668;
	@%p144 bra 	$L__BB0_193;
	st.u32 	[%rd112+4], %r667;
	st.u32 	[%rd112], %r668;
	mov.u32 	%r668, %r667;
$L__BB0_193:
	ld.u32 	%r665, [%rd112+8];
	setp.le.s32 	%p145, %r668, %r665;
	@%p145 bra 	$L__BB0_195;
	st.u32 	[%rd112+8], %r668;
	st.u32 	[%rd112+4], %r665;
	mov.u32 	%r665, %r668;
$L__BB0_195:
	add.s32 	%r664, %r664, 4;
	add.s64 	%rd112, %rd112, 16;
	setp.ne.s32 	%p146, %r664, 0;
	@%p146 bra 	$L__BB0_187;
$L__BB0_196:
	setp.eq.s32 	%p147, %r206, 0;
	@%p147 bra 	$L__BB0_205;
	mul.wide.u32 	%rd106, %r670, 4;
	add.s64 	%rd29, %rd114, %rd106;
	ld.u32 	%r222, [%rd29];
	ld.u32 	%r671, [%rd29+4];
	setp.le.s32 	%p148, %r222, %r671;
	@%p148 bra 	$L__BB0_199;
	st.u32 	[%rd29+4], %r222;
	st.u32 	[%rd29], %r671;
	mov.u32 	%r671, %r222;
$L__BB0_199:
	setp.eq.s32 	%p149, %r206, 1;
	@%p149 bra 	$L__BB0_205;
	ld.u32 	%r672, [%rd29+8];
	setp.le.s32 	%p150, %r671, %r672;
	@%p150 bra 	$L__BB0_202;
	st.u32 	[%rd29+8], %r671;
	st.u32 	[%rd29+4], %r672;
	mov.u32 	%r672, %r671;
$L__BB0_202:
	setp.eq.s32 	%p151, %r206, 2;
	@%p151 bra 	$L__BB0_205;
	ld.u32 	%r227, [%rd29+12];
	setp.le.s32 	%p152, %r672, %r227;
	@%p152 bra 	$L__BB0_205;
	st.u32 	[%rd29+12], %r672;
	st.u32 	[%rd29+8], %r227;
$L__BB0_205:
	add.s32 	%r663, %r663, 1;
	add.s32 	%r662, %r662, -1;
	setp.ne.s32 	%p153, %r663, %r200;
	@%p153 bra 	$L__BB0_184;
$L__BB0_206:
	mul.wide.s32 	%rd107, %r235, 4;
	add.s64 	%rd108, %rd114, %rd107;
	ld.u32 	%r559, [%rd108+-4];
	st.global.u32 	[%rd5], %r559;
$L__BB0_207:
	setp.ne.s32 	%p154, %r1, 0;
	bar.sync 	0;
	@%p154 bra 	$L__BB0_211;
	add.s64 	%rd115, %rd4, 8;
	mov.b32 	%r674, 2147483647;
	mov.b32 	%r673, 0;
$L__BB0_209:
	ld.global.u32 	%r562, [%rd115+-8];
	setp.eq.s32 	%p155, %r562, 0;
	min.s32 	%r563, %r562, %r674;
	selp.b32 	%r564, %r674, %r563, %p155;
	ld.global.u32 	%r565, [%rd115+-4];
	setp.eq.s32 	%p156, %r565, 0;
	min.s32 	%r566, %r565, %r564;
	selp.b32 	%r567, %r564, %r566, %p156;
	ld.global.u32 	%r568, [%rd115];
	setp.eq.s32 	%p157, %r568, 0;
	min.s32 	%r569, %r568, %r567;
	selp.b32 	%r570, %r567, %r569, %p157;
	ld.global.u32 	%r571, [%rd115+4];
	setp.eq.s32 	%p158, %r571, 0;
	min.s32 	%r572, %r571, %r570;
	selp.b32 	%r674, %r570, %r572, %p158;
	add.s32 	%r673, %r673, 4;
	add.s64 	%rd115, %rd115, 16;
	setp.ne.s32 	%p159, %r673, 122500;
	@%p159 bra 	$L__BB0_209;
	ld.param.u64 	%rd110, [_Z20k_bounding_algorithmP7Point2DiiPiS0_S0_S1__param_3];
	cvta.to.global.u64 	%rd109, %rd110;
	st.global.u32 	[%rd109], %r674;
	{ // callseq 2, 0
	.param .b64 param0;
	st.param.b64 	[param0], %rd113;
	call.uni 
	free, 
	(
	param0
	);
	} // callseq 2
	{ // callseq 3, 0
	.param .b64 param0;
	st.param.b64 	[param0], %rd114;
	call.uni 
	free, 
	(
	param0
	);
	} // callseq 3
$L__BB0_211:
	ret;

}


// ===== COMPILED SASS (sm_100) =====

	.target	sm_100

	.elftype	@"ET_EXEC"


//--------------------- .note.nv.tkinfo           --------------------------
	.section	.note.nv.tkinfo,"",@"SHT_NOTE"
	.sectionflags	@"SHF_NOTE_NV_TKINFO"
	.tkinfo
        /*0018*/ 	.word	0x00000002
        /*0030*/ 	.string	""
        /*0030*/ 	.string	"ptxas"
        /*0030*/ 	.string	"Cuda compilation tools, release 13.0, V13.0.88"
        /*0030*/ 	.string	"Build cuda_13.0.r13.0/compiler.36424714_0"
        /*0030*/ 	.string	"-arch sm_100 -m 64 "



//--------------------- .note.nv.cuinfo           --------------------------
	.section	.note.nv.cuinfo,"",@"SHT_NOTE"
	.sectionflags	@"SHF_NOTE_NV_CUINFO"
        /*0018*/ 	.short	0x0002
        /*001a*/ 	.short	0x0064
        /*001c*/ 	.short	0x0082
	.zero		2


//--------------------- .nv.info                  --------------------------
	.section	.nv.info,"",@"SHT_CUDA_INFO"
	.align	4


	//----- nvinfo : EIATTR_REGCOUNT
	.align		4
        /*0000*/ 	.byte	0x04, 0x2f
        /*0002*/ 	.short	(.L_1 - .L_0)
	.align		4
.L_0:
        /*0004*/ 	.word	index@(_Z20k_bounding_algorithmP7Point2DiiPiS0_S0_S1_)
        /*0008*/ 	.word	0x00000020


	//----- nvinfo : EIATTR_FRAME_SIZE
	.align		4
.L_1:
        /*000c*/ 	.byte	0x04, 0x11
        /*000e*/ 	.short	(.L_3 - .L_2)
	.align		4
.L_2:
        /*0010*/ 	.word	index@(_Z20k_bounding_algorithmP7Point2DiiPiS0_S0_S1_)
        /*0014*/ 	.word	0x00000000


	//----- nvinfo : EIATTR_MIN_STACK_SIZE
	.align		4
.L_3:
        /*0018*/ 	.byte	0x04, 0x12
        /*001a*/ 	.short	(.L_5 - .L_4)
	.align		4
.L_4:
        /*001c*/ 	.word	index@(_Z20k_bounding_algorithmP7Point2DiiPiS0_S0_S1_)
        /*0020*/ 	.word	0x00000000
.L_5:


//--------------------- .nv.compat                --------------------------
	.section	.nv.compat,"",@"SHT_CUDA_COMPAT_INFO"
	.align	4
        /*0000*/ 	.byte	0x02, 0x09, 0x00, 0x00, 0x02, 0x02, 0x01, 0x00, 0x02, 0x05, 0x05, 0x00, 0x03, 0x07, 0x01, 0x01
        /*0010*/ 	.byte	0x02, 0x03, 0x00, 0x00, 0x02, 0x06, 0x01, 0x00, 0x04, 0x0b, 0x08, 0x00, 0x09, 0x00, 0x00, 0x00
        /*0020*/ 	.byte	0x00, 0x00, 0x00, 0x00


//--------------------- .nv.info._Z20k_bounding_algorithmP7Point2DiiPiS0_S0_S1_ --------------------------
	.section	.nv.info._Z20k_bounding_algorithmP7Point2DiiPiS0_S0_S1_,"",@"SHT_CUDA_INFO"
	.sectionflags	@""
	.align	4


	//----- nvinfo : EIATTR_CUDA_API_VERSION
	.align		4
        /*0000*/ 	.byte	0x04, 0x37
        /*0002*/ 	.short	(.L_7 - .L_6)
.L_6:
        /*0004*/ 	.word	0x00000082


	//----- nvinfo : EIATTR_KPARAM_INFO
	.align		4
.L_7:
        /*0008*/ 	.byte	0x04, 0x17
        /*000a*/ 	.short	(.L_9 - .L_8)
.L_8:
        /*000c*/ 	.word	0x00000000
        /*0010*/ 	.short	0x0006
        /*0012*/ 	.short	0x0028
        /*0014*/ 	.byte	0x00, 0xf5, 0x21, 0x00


	//----- nvinfo : EIATTR_KPARAM_INFO
	.align		4
.L_9:
        /*0018*/ 	.byte	0x04, 0x17
        /*001a*/ 	.short	(.L_11 - .L_10)
.L_10:
        /*001c*/ 	.word	0x00000000
        /*0020*/ 	.short	0x0005
        /*0022*/ 	.short	0x0020
        /*0024*/ 	.byte	0x00, 0xf5, 0x21, 0x00


	//----- nvinfo : EIATTR_KPARAM_INFO
	.align		4
.L_11:
        /*0028*/ 	.byte	0x04, 0x17
        /*002a*/ 	.short	(.L_13 - .L_12)
.L_12:
        /*002c*/ 	.word	0x00000000
        /*0030*/ 	.short	0x0004
        /*0032*/ 	.short	0x0018
        /*0034*/ 	.byte	0x00, 0xf5, 0x21, 0x00


	//----- nvinfo : EIATTR_KPARAM_INFO
	.align		4
.L_13:
        /*0038*/ 	.byte	0x04, 0x17
        /*003a*/ 	.short	(.L_15 - .L_14)
.L_14:
        /*003c*/ 	.word	0x00000000
        /*0040*/ 	.short	0x0003
        /*0042*/ 	.short	0x0010
        /*0044*/ 	.byte	0x00, 0xf5, 0x21, 0x00


	//----- nvinfo : EIATTR_KPARAM_INFO
	.align		4
.L_15:
        /*0048*/ 	.byte	0x04, 0x17
        /*004a*/ 	.short	(.L_17 - .L_16)
.L_16:
        /*004c*/ 	.word	0x00000000
        /*0050*/ 	.short	0x0002
        /*0052*/ 	.short	0x000c
        /*0054*/ 	.byte	0x00, 0xf0, 0x11, 0x00


	//----- nvinfo : EIATTR_KPARAM_INFO
	.align		4
.L_17:
        /*0058*/ 	.byte	0x04, 0x17
        /*005a*/ 	.short	(.L_19 - .L_18)
.L_18:
        /*005c*/ 	.word	0x00000000
        /*0060*/ 	.short	0x0001
        /*0062*/ 	.short	0x0008
        /*0064*/ 	.byte	0x00, 0xf0, 0x11, 0x00


	//----- nvinfo : EIATTR_KPARAM_INFO
	.align		4
.L_19:
        /*0068*/ 	.byte	0x04, 0x17
        /*006a*/ 	.short	(.L_21 - .L_20)
.L_20:
        /*006c*/ 	.word	0x00000000
        /*0070*/ 	.short	0x0000
        /*0072*/ 	.short	0x0000
        /*0074*/ 	.byte	0x00, 0xf5, 0x21, 0x00


	//----- nvinfo : EIATTR_SPARSE_MMA_MASK
	.align		4
.L_21:
        /*0078*/ 	.byte	0x03, 0x50
        /*007a*/ 	.short	0x0000


	//----- nvinfo : EIATTR_MAXREG_COUNT
	.align		4
        /*007c*/ 	.byte	0x03, 0x1b
        /*007e*/ 	.short	0x00ff


	//----- nvinfo : EIATTR_NUM_BARRIERS
	.align		4
        /*0080*/ 	.byte	0x02, 0x4c
        /*0082*/ 	.byte	0x01
	.zero		1


	//----- nvinfo : EIATTR_EXTERNS
	.align		4
        /*0084*/ 	.byte	0x04, 0x0f
        /*0086*/ 	.short	(.L_23 - .L_22)


	//   ....[0]....
	.align		4
.L_22:
        /*0088*/ 	.word	index@(malloc)


	//   ....[1]....
	.align		4
        /*008c*/ 	.word	index@(free)


	//----- nvinfo : EIATTR_MERCURY_ISA_VERSION
	.align		4
.L_23:
        /*0090*/ 	.byte	0x03, 0x5f
        /*0092*/ 	.short	0x0101


	//----- nvinfo : EIATTR_VRC_CTA_INIT_COUNT
	.align		4
        /*0094*/ 	.byte	0x02, 0x4a
	.zero		1
	.zero		1


	//----- nvinfo : EIATTR_SYSCALL_OFFSETS
	.align		4
        /*0098*/ 	.byte	0x04, 0x46
        /*009a*/ 	.short	(.L_25 - .L_24)


	//   ....[0]....
.L_24:
        /*009c*/ 	.word	0x00003380


	//   ....[1]....
        /*00a0*/ 	.word	0x00003e20


	//   ....[2]....
        /*00a4*/ 	.word	0x000056a0


	//   ....[3]....
        /*00a8*/ 	.word	0x000056f0


	//----- nvinfo : EIATTR_EXIT_INSTR_OFFSETS
	.align		4
.L_25:
        /*00ac*/ 	.byte	0x04, 0x1c
        /*00ae*/ 	.short	(.L_27 - .L_26)


	//   ....[0]....
.L_26:
        /*00b0*/ 	.word	0x000000b0


	//   ....[1]....
        /*00b4*/ 	.word	0x00004880


	//   ....[2]....
        /*00b8*/ 	.word	0x00005700


	//----- nvinfo : EIATTR_CRS_STACK_SIZE
	.align		4
.L_27:
        /*00bc*/ 	.byte	0x04, 0x1e
        /*00be*/ 	.short	(.L_29 - .L_28)
.L_28:
        /*00c0*/ 	.word	0x00000000


	//----- nvinfo : EIATTR_CBANK_PARAM_SIZE
	.align		4
.L_29:
        /*00c4*/ 	.byte	0x03, 0x19
        /*00c6*/ 	.short	0x0030


	//----- nvinfo : EIATTR_PARAM_CBANK
	.align		4
        /*00c8*/ 	.byte	0x04, 0x0a
        /*00ca*/ 	.short	(.L_31 - .L_30)
	.align		4
.L_30:
        /*00cc*/ 	.word	index@(.nv.constant0._Z20k_bounding_algorithmP7Point2DiiPiS0_S0_S1_)
        /*00d0*/ 	.short	0x0380
        /*00d2*/ 	.short	0x0030


	//----- nvinfo : EIATTR_SW_WAR
	.align		4
.L_31:
        /*00d4*/ 	.byte	0x04, 0x36
        /*00d6*/ 	.short	(.L_33 - .L_32)
.L_32:
        /*00d8*/ 	.word	0x00000008
.L_33:


//--------------------- .nv.callgraph             --------------------------
	.section	.nv.callgraph,"",@"SHT_CUDA_CALLGRAPH"
	.align	4
	.sectionentsize	8
	.align		4
        /*0000*/ 	.word	0x00000000
	.align		4
        /*0004*/ 	.word	0xffffffff
	.align		4
        /*0008*/ 	.word	index@(_Z20k_bounding_algorithmP7Point2DiiPiS0_S0_S1_)
	.align		4
        /*000c*/ 	.word	index@(free)
	.align		4
        /*0010*/ 	.word	index@(_Z20k_bounding_algorithmP7Point2DiiPiS0_S0_S1_)
	.align		4
        /*0014*/ 	.word	index@(malloc)
	.align		4
        /*0018*/ 	.word	0x00000000
	.align		4
        /*001c*/ 	.word	0xfffffffe
	.align		4
        /*0020*/ 	.word	0x00000000
	.align		4
        /*0024*/ 	.word	0xfffffffd
	.align		4
        /*0028*/ 	.word	0x00000000
	.align		4
        /*002c*/ 	.word	0xfffffffc


//--------------------- .nv.constant4             --------------------------
	.section	.nv.constant4,"a",@progbits
	.align	8
	.align		8
.nv.constant4:
        /*0000*/ 	.dword	malloc
	.align		8
        /*0008*/ 	.dword	free


//--------------------- .text._Z20k_bounding_algorithmP7Point2DiiPiS0_S0_S1_ --------------------------
	.section	.text._Z20k_bounding_algorithmP7Point2DiiPiS0_S0_S1_,"ax",@progbits
	.align	128
        .global         _Z20k_bounding_algorithmP7Point2DiiPiS0_S0_S1_
        .type           _Z20k_bounding_algorithmP7Point2DiiPiS0_S0_S1_,@function
        .size           _Z20k_bounding_algorithmP7Point2DiiPiS0_S0_S1_,(.L_x_79 - _Z20k_bounding_algorithmP7Point2DiiPiS0_S0_S1_)
        .other          _Z20k_bounding_algorithmP7Point2DiiPiS0_S0_S1_,@"STO_CUDA_ENTRY STV_DEFAULT"
_Z20k_bounding_algorithmP7Point2DiiPiS0_S0_S1_:
.text._Z20k_bounding_algorithmP7Point2DiiPiS0_S0_S1_:
[----:B------:R-:W0:Y:S01]  /*0000*/  LDC R1, c[0x0][0x37c] ;  /* 0x0000df00ff017b82 */ /* 0x000e220000000800 */
[----:B------:R-:W1:Y:S07]  /*0010*/  S2R R2, SR_CTAID.X ;  /* 0x0000000000027919 */ /* 0x000e6e0000002500 */
[----:B------:R-:W2:Y:S01]  /*0020*/  LDC.64 R4, c[0x0][0x388] ;  /* 0x0000e200ff047b82 */ /* 0x000ea20000000a00 */
[----:B------:R-:W1:Y:S01]  /*0030*/  LDCU UR4, c[0x0][0x360] ;  /* 0x00006c00ff0477ac */ /* 0x000e620008000800 */
[----:B------:R-:W1:Y:S01]  /*0040*/  S2R R7, SR_TID.X ;  /* 0x0000000000077919 */ /* 0x000e620000002100 */
[----:B--2---:R-:W-:-:S04]  /*0050*/  IMAD.IADD R5, R4, 0x1, -R5 ;  /* 0x0000000104057824 */ /* 0x004fc800078e0a05 */
[C---:B------:R-:W-:Y:S02]  /*0060*/  IMAD R0, R5.reuse, R5, R5 ;  /* 0x0000000505007224 */ /* 0x040fe400078e0205 */
[----:B------:R-:W-:-:S04]  /*0070*/  VIADD R3, R5, 0x1 ;  /* 0x0000000105037836 */ /* 0x000fc80000000000 */
[----:B------:R-:W-:Y:S02]  /*0080*/  IMAD.IADD R5, R3, 0x1, R0 ;  /* 0x0000000103057824 */ /* 0x000fe400078e0200 */
[----:B-1----:R-:W-:-:S05]  /*0090*/  IMAD R2, R2, UR4, R7 ;  /* 0x0000000402027c24 */ /* 0x002fca000f8e0207 */
[----:B------:R-:W-:-:S13]  /*00a0*/  ISETP.GE.AND P0, PT, R2, R5, PT ;  /* 0x000000050200720c */ /* 0x000fda0003f06270 */
[----:B0-----:R-:W-:Y:S05]  /*00b0*/  @P0 EXIT ;  /* 0x000000000000094d */ /* 0x001fea0003800000 */
[-C--:B------:R-:W-:Y:S01]  /*00c0*/  IABS R5, R3.reuse ;  /* 0x0000000300057213 */ /* 0x080fe20000000000 */
[----:B------:R-:W0:Y:S01]  /*00d0*/  LDC.64 R22, c[0x0][0x3a8] ;  /* 0x0000ea00ff167b82 */ /* 0x000e220000000a00 */
[----:B------:R-:W-:Y:S01]  /*00e0*/  IABS R10, R2 ;  /* 0x00000002000a7213 */ /* 0x000fe20000000000 */
[----:B------:R-:W1:Y:S01]  /*00f0*/  LDCU.64 UR36, c[0x0][0x358] ;  /* 0x00006b00ff2477ac */ /* 0x000e620008000a00 */
[----:B------:R-:W2:Y:S01]  /*0100*/  I2F.RP R0, R5 ;  /* 0x0000000500007306 */ /* 0x000ea20000209400 */
[----:B------:R-:W-:Y:S01]  /*0110*/  IABS R11, R3 ;  /* 0x00000003000b7213 */ /* 0x000fe20000000000 */
[----:B------:R-:W-:Y:S06]  /*0120*/  BSSY.RECONVERGENT B0, `(.L_x_0) ;  /* 0x00002e9000007945 */ /* 0x000fec0003800200 */
[----:B--2---:R-:W2:Y:S01]  /*0130*/  MUFU.RCP R0, R0 ;  /* 0x0000000000007308 */ /* 0x004ea20000001000 */
[----:B0-----:R-:W-:-:S05]  /*0140*/  IMAD.WIDE R22, R2, 0x4, R22 ;  /* 0x0000000402167825 */ /* 0x001fca00078e0216 */
[----:B-1----:R0:W-:Y:S01]  /*0150*/  STG.E desc[UR36][R22.64], RZ ;  /* 0x000000ff16007986 */ /* 0x0021e2000c101924 */
[----:B--2---:R-:W-:Y:S02]  /*0160*/  VIADD R6, R0, 0xffffffe ;  /* 0x0ffffffe00067836 */ /* 0x004fe40000000000 */
[----:B------:R-:W-:Y:S02]  /*0170*/  IMAD.MOV R0, RZ, RZ, -R11 ;  /* 0x000000ffff007224 */ /* 0x000fe400078e0a0b */
[----:B------:R1:W2:Y:S02]  /*0180*/  F2I.FTZ.U32.TRUNC.NTZ R7, R6 ;  /* 0x0000000600077305 */ /* 0x0002a4000021f000 */
[----:B-1----:R-:W-:Y:S02]  /*0190*/  IMAD.MOV.U32 R6, RZ, RZ, RZ ;  /* 0x000000ffff067224 */ /* 0x002fe400078e00ff */
[----:B--2---:R-:W-:-:S04]  /*01a0*/  IMAD.MOV R8, RZ, RZ, -R7 ;  /* 0x000000ffff087224 */ /* 0x004fc800078e0a07 */
[----:B------:R-:W-:Y:S02]  /*01b0*/  IMAD R9, R8, R5, RZ ;  /* 0x0000000508097224 */ /* 0x000fe400078e02ff */
[----:B------:R-:W-:Y:S02]  /*01c0*/  IMAD.MOV.U32 R8, RZ, RZ, R10 ;  /* 0x000000ffff087224 */ /* 0x000fe400078e000a */
[----:B------:R-:W-:-:S06]  /*01d0*/  IMAD.HI.U32 R7, R7, R9, R6 ;  /* 0x0000000907077227 */ /* 0x000fcc00078e0006 */
[----:B------:R-:W-:-:S04]  /*01e0*/  IMAD.HI.U32 R17, R7, R8, RZ ;  /* 0x0000000807117227 */ /* 0x000fc800078e00ff */
[----:B------:R-:W-:-:S05]  /*01f0*/  IMAD R0, R17, R0, R8 ;  /* 0x0000000011007224 */ /* 0x000fca00078e0208 */
[----:B------:R-:W-:-:S13]  /*0200*/  ISETP.GT.U32.AND P1, PT, R5, R0, PT ;  /* 0x000000000500720c */ /* 0x000fda0003f24070 */
[----:B------:R-:W-:Y:S02]  /*0210*/  @!P1 IMAD.IADD R0, R0, 0x1, -R5 ;  /* 0x0000000100009824 */ /* 0x000fe400078e0a05 */
[----:B------:R-:W-:Y:S01]  /*0220*/  @!P1 VIADD R17, R17, 0x1 ;  /* 0x0000000111119836 */ /* 0x000fe20000000000 */
[----:B------:R-:W-:Y:S02]  /*0230*/  ISETP.NE.AND P1, PT, R3, RZ, PT ;  /* 0x000000ff0300720c */ /* 0x000fe40003f25270 */
[----:B------:R-:W-:Y:S02]  /*0240*/  ISETP.GE.U32.AND P0, PT, R0, R5, PT ;  /* 0x000000050000720c */ /* 0x000fe40003f06070 */
[----:B------:R-:W-:-:S04]  /*0250*/  LOP3.LUT R0, R2, R3, RZ, 0x3c, !PT ;  /* 0x0000000302007212 */ /* 0x000fc800078e3cff */
[----:B------:R-:W-:-:S07]  /*0260*/  ISETP.GE.AND P2, PT, R0, RZ, PT ;  /* 0x000000ff0000720c */ /* 0x000fce0003f46270 */
[----:B------:R-:W-:Y:S01]  /*0270*/  @P0 VIADD R17, R17, 0x1 ;  /* 0x0000000111110836 */ /* 0x000fe20000000000 */
[----:B------:R-:W-:-:S05]  /*0280*/  ISETP.NE.AND P0, PT, R2, RZ, PT ;  /* 0x000000ff0200720c */ /* 0x000fca0003f05270 */
[----:B------:R-:W-:Y:S01]  /*0290*/  @!P2 IMAD.MOV R17, RZ, RZ, -R17 ;  /* 0x000000ffff11a224 */ /* 0x000fe200078e0a11 */
[----:B------:R-:W-:-:S05]  /*02a0*/  @!P1 LOP3.LUT R17, RZ, R3, RZ, 0x33, !PT ;  /* 0x00000003ff119212 */ /* 0x000fca00078e33ff */
[----:B------:R-:W-:-:S04]  /*02b0*/  IMAD.MOV R16, RZ, RZ, -R17 ;  /* 0x000000ffff107224 */ /* 0x000fc800078e0a11 */
[----:B------:R-:W-:Y:S01]  /*02c0*/  IMAD R16, R3, R16, R2 ;  /* 0x0000001003107224 */ /* 0x000fe200078e0202 */
[----:B0-----:R-:W-:Y:S06]  /*02d0*/  @P0 BRA `(.L_x_1) ;  /* 0x0000002c00340947 */ /* 0x001fec0003800000 */
[C---:B------:R-:W-:Y:S01]  /*02e0*/  ISETP.GE.AND P0, PT, R4.reuse, 0x1, PT ;  /* 0x000000010400780c */ /* 0x040fe20003f06270 */
[----:B------:R-:W-:-:S12]  /*02f0*/  VIADD R0, R4, 0xffffffff ;  /* 0xffffffff04007836 */ /* 0x000fd80000000000 */
[----:B------:R-:W-:Y:S05]  /*0300*/  @!P0 BRA `(.L_x_2) ;  /* 0x0000000800808947 */ /* 0x000fea0003800000 */
[----:B------:R-:W-:Y:S01]  /*0310*/  ISETP.GE.U32.AND P0, PT, R0, 0xf, PT ;  /* 0x0000000f0000780c */ /* 0x000fe20003f06070 */
[----:B------:R-:W-:Y:S01]  /*0320*/  IMAD.MOV.U32 R3, RZ, RZ, RZ ;  /* 0x000000ffff037224 */ /* 0x000fe200078e00ff */
[----:B------:R-:W-:-:S04]  /*0330*/  LOP3.LUT R12, R4, 0xf, RZ, 0xc0, !PT ;  /* 0x0000000f040c7812 */ /* 0x000fc800078ec0ff */
[----:B------:R-:W-:-:S07]  /*0340*/  ISETP.NE.AND P1, PT, R12, RZ, PT ;  /* 0x000000ff0c00720c */ /* 0x000fce0003f25270 */
[----:B------:R-:W-:Y:S06]  /*0350*/  @!P0 BRA `(.L_x_3) ;  /* 0x0000000400248947 */ /* 0x000fec0003800000 */
[----:B------:R-:W-:Y:S01]  /*0360*/  LOP3.LUT R3, R4, 0x7ffffff0, RZ, 0xc0, !PT ;  /* 0x7ffffff004037812 */ /* 0x000fe200078ec0ff */
[----:B------:R-:W-:-:S07]  /*0370*/  IMAD.MOV.U32 R10, RZ, RZ, RZ ;  /* 0x000000ffff0a7224 */ /* 0x000fce00078e00ff */
.L_x_4:
[----:B------:R-:W0:Y:S08]  /*0380*/  LDC.64 R6, c[0x0][0x380] ;  /* 0x0000e000ff067b82 */ /* 0x000e300000000a00 */
[----:B--2---:R-:W1:Y:S01]  /*0390*/  LDC.64 R8, c[0x0][0x398] ;  /* 0x0000e600ff087b82 */ /* 0x004e620000000a00 */
[----:B0-----:R-:W-:-:S05]  /*03a0*/  IMAD.WIDE.U32 R6, R10, 0x8, R6 ;  /* 0x000000080a067825 */ /* 0x001fca00078e0006 */
[----:B------:R-:W2:Y:S01]  /*03b0*/  LDG.E R5, desc[UR36][R6.64] ;  /* 0x0000002406057981 */ /* 0x000ea2000c1e1900 */
[----:B-1----:R-:W-:-:S05]  /*03c0*/  IMAD.WIDE.U32 R8, R10, 0x8, R8 ;  /* 0x000000080a087825 */ /* 0x002fca00078e0008 */
[----:B--2---:R0:W-:Y:S04]  /*03d0*/  STG.E desc[UR36][R8.64], R5 ;  /* 0x0000000508007986 */ /* 0x0041e8000c101924 */
[----:B------:R-:W2:Y:S04]  /*03e0*/  LDG.E R11, desc[UR36][R6.64+0x4] ;  /* 0x00000424060b7981 */ /* 0x000ea8000c1e1900 */
[----:B--2---:R1:W-:Y:S04]  /*03f0*/  STG.E desc[UR36][R8.64+0x4], R11 ;  /* 0x0000040b08007986 */ /* 0x0043e8000c101924 */
[----:B------:R-:W2:Y:S04]  /*0400*/  LDG.E R13, desc[UR36][R6.64+0x8] ;  /* 0x00000824060d7981 */ /* 0x000ea8000c1e1900 */
[----:B--2---:R2:W-:Y:S04]  /*0410*/  STG.E desc[UR36][R8.64+0x8], R13 ;  /* 0x0000080d08007986 */ /* 0x0045e8000c101924 */
[----:B------:R-:W3:Y:S04]  /*0420*/  LDG.E R15, desc[UR36][R6.64+0xc] ;  /* 0x00000c24060f7981 */ /* 0x000ee8000c1e1900 */
[----:B---3--:R3:W-:Y:S04]  /*0430*/  STG.E desc[UR36][R8.64+0xc], R15 ;  /* 0x00000c0f08007986 */ /* 0x0087e8000c101924 */
[----:B------:R-:W4:Y:S04]  /*0440*/  LDG.E R19, desc[UR36][R6.64+0x10] ;  /* 0x0000102406137981 */ /* 0x000f28000c1e1900 */
[----:B----4-:R4:W-:Y:S04]  /*0450*/  STG.E desc[UR36][R8.64+0x10], R19 ;  /* 0x0000101308007986 */ /* 0x0109e8000c101924 */
[----:B------:R-:W5:Y:S04]  /*0460*/  LDG.E R21, desc[UR36][R6.64+0x14] ;  /* 0x0000142406157981 */ /* 0x000f68000c1e1900 */
[----:B-----5:R5:W-:Y:S04]  /*0470*/  STG.E desc[UR36][R8.64+0x14], R21 ;  /* 0x0000141508007986 */ /* 0x020be8000c101924 */
[----:B0-----:R-:W2:Y:S04]  /*0480*/  LDG.E R5, desc[UR36][R6.64+0x18] ;  /* 0x0000182406057981 */ /* 0x001ea8000c1e1900 */
[----:B--2---:R0:W-:Y:S04]  /*0490*/  STG.E desc[UR36][R8.64+0x18], R5 ;  /* 0x0000180508007986 */ /* 0x0041e8000c101924 */
[----:B-1----:R-:W2:Y:S04]  /*04a0*/  LDG.E R11, desc[UR36][R6.64+0x1c] ;  /* 0x00001c24060b7981 */ /* 0x002ea8000c1e1900 */
[----:B--2---:R1:W-:Y:S04]  /*04b0*/  STG.E desc[UR36][R8.64+0x1c], R11 ;  /* 0x00001c0b08007986 */ /* 0x0043e8000c101924 */
[----:B------:R-:W2:Y:S04]  /*04c0*/  LDG.E R13, desc[UR36][R6.64+0x20] ;  /* 0x00002024060d7981 */ /* 0x000ea8000c1e1900 */
[----:B--2---:R2:W-:Y:S04]  /*04d0*/  STG.E desc[UR36][R8.64+0x20], R13 ;  /* 0x0000200d08007986 */ /* 0x0045e8000c101924 */
[----:B---3--:R-:W3:Y:S04]  /*04e0*/  LDG.E R15, desc[UR36][R6.64+0x24] ;  /* 0x00002424060f7981 */ /* 0x008ee8000c1e1900 */
[----:B---3--:R3:W-:Y:S04]  /*04f0*/  STG.E desc[UR36][R8.64+0x24], R15 ;  /* 0x0000240f08007986 */ /* 0x0087e8000c101924 */
[----:B----4-:R-:W4:Y:S04]  /*0500*/  LDG.E R19, desc[UR36][R6.64+0x28] ;  /* 0x0000282406137981 */ /* 0x010f28000c1e1900 */
[----:B----4-:R4:W-:Y:S04]  /*0510*/  STG.E desc[UR36][R8.64+0x28], R19 ;  /* 0x0000281308007986 */ /* 0x0109e8000c101924 */
[----:B-----5:R-:W5:Y:S04]  /*0520*/  LDG.E R21, desc[UR36][R6.64+0x2c] ;  /* 0x00002c2406157981 */ /* 0x020f68000c1e1900 */
        /* <DEDUP_REMOVED lines=33> */
[----:B----4-:R-:W3:Y:S04]  /*0740*/  LDG.E R19, desc[UR36][R6.64+0x70] ;  /* 0x0000702406137981 */ /* 0x010ee8000c1e1900 */
[----:B---3--:R2:W-:Y:S04]  /*0750*/  STG.E desc[UR36][R8.64+0x70], R19 ;  /* 0x0000701308007986 */ /* 0x0085e8000c101924 */
[----:B-----5:R-:W3:Y:S04]  /*0760*/  LDG.E R21, desc[UR36][R6.64+0x74] ;  /* 0x0000742406157981 */ /* 0x020ee8000c1e1900 */
[----:B---3--:R2:W-:Y:S04]  /*0770*/  STG.E desc[UR36][R8.64+0x74], R21 ;  /* 0x0000741508007986 */ /* 0x0085e8000c101924 */
[----:B0-----:R-:W3:Y:S04]  /*0780*/  LDG.E R5, desc[UR36][R6.64+0x78] ;  /* 0x0000782406057981 */ /* 0x001ee8000c1e1900 */
[----:B---3--:R2:W-:Y:S04]  /*0790*/  STG.E desc[UR36][R8.64+0x78], R5 ;  /* 0x0000780508007986 */ /* 0x0085e8000c101924 */
[----:B-1----:R-:W3:Y:S01]  /*07a0*/  LDG.E R11, desc[UR36][R6.64+0x7c] ;  /* 0x00007c24060b7981 */ /* 0x002ee2000c1e1900 */
[----:B------:R-:W-:-:S05]  /*07b0*/  VIADD R10, R10, 0x10 ;  /* 0x000000100a0a7836 */ /* 0x000fca0000000000 */
[----:B------:R-:W-:Y:S01]  /*07c0*/  ISETP.NE.AND P0, PT, R10, R3, PT ;  /* 0x000000030a00720c */ /* 0x000fe20003f05270 */
[----:B---3--:R2:W-:-:S12]  /*07d0*/  STG.E desc[UR36][R8.64+0x7c], R11 ;  /* 0x00007c0b08007986 */ /* 0x0085d8000c101924 */
[----:B------:R-:W-:Y:S05]  /*07e0*/  @P0 BRA `(.L_x_4) ;  /* 0xfffffff800e40947 */ /* 0x000fea000383ffff */
.L_x_3:
[----:B------:R-:W-:Y:S05]  /*07f0*/  @!P1 BRA `(.L_x_2) ;  /* 0x0000000400449947 */ /* 0x000fea0003800000 */
[----:B------:R-:W-:Y:S02]  /*0800*/  ISETP.GE.U32.AND P0, PT, R12, 0x8, PT ;  /* 0x000000080c00780c */ /* 0x000fe40003f06070 */
[----:B------:R-:W-:-:S04]  /*0810*/  LOP3.LUT R10, R4, 0x7, RZ, 0xc0, !PT ;  /* 0x00000007040a7812 */ /* 0x000fc800078ec0ff */
[----:B------:R-:W-:-:S07]  /*0820*/  ISETP.NE.AND P1, PT, R10, RZ, PT ;  /* 0x000000ff0a00720c */ /* 0x000fce0003f25270 */
[----:B------:R-:W-:Y:S06]  /*0830*/  @!P0 BRA `(.L_x_5) ;  /* 0x0000000000948947 */ /* 0x000fec0003800000 */
        /* <DEDUP_REMOVED lines=28> */
[----:B0-----:R-:W5:Y:S04]  /*0a00*/  LDG.E R5, desc[UR36][R6.64+0x30] ;  /* 0x0000302406057981 */ /* 0x001f68000c1e1900 */
[----:B-----5:R4:W-:Y:S04]  /*0a10*/  STG.E desc[UR36][R8.64+0x30], R5 ;  /* 0x0000300508007986 */ /* 0x0209e8000c101924 */
[----:B-1----:R-:W5:Y:S04]  /*0a20*/  LDG.E R11, desc[UR36][R6.64+0x34] ;  /* 0x00003424060b7981 */ /* 0x002f68000c1e1900 */
[----:B-----5:R4:W-:Y:S04]  /*0a30*/  STG.E desc[UR36][R8.64+0x34], R11 ;  /* 0x0000340b08007986 */ /* 0x0209e8000c101924 */
[----:B--2---:R-:W2:Y:S04]  /*0a40*/  LDG.E R13, desc[UR36][R6.64+0x38] ;  /* 0x00003824060d7981 */ /* 0x004ea8000c1e1900 */
[----:B--2---:R4:W-:Y:S04]  /*0a50*/  STG.E desc[UR36][R8.64+0x38], R13 ;  /* 0x0000380d08007986 */ /* 0x0049e8000c101924 */
[----:B---3--:R-:W2:Y:S01]  /*0a60*/  LDG.E R15, desc[UR36][R6.64+0x3c] ;  /* 0x00003c24060f7981 */ /* 0x008ea2000c1e1900 */
[----:B------:R-:W-:-:S03]  /*0a70*/  VIADD R3, R3, 0x8 ;  /* 0x0000000803037836 */ /* 0x000fc60000000000 */
[----:B--2---:R4:W-:Y:S04]  /*0a80*/  STG.E desc[UR36][R8.64+0x3c], R15 ;  /* 0x00003c0f08007986 */ /* 0x0049e8000c101924 */
.L_x_5:
[----:B------:R-:W-:Y:S05]  /*0a90*/  @!P1 BRA `(.L_x_2) ;  /* 0x00000000009c9947 */ /* 0x000fea0003800000 */
[----:B------:R-:W-:Y:S02]  /*0aa0*/  ISETP.GE.U32.AND P0, PT, R10, 0x4, PT ;  /* 0x000000040a00780c */ /* 0x000fe40003f06070 */
[----:B------:R-:W-:-:S04]  /*0ab0*/  LOP3.LUT R14, R4, 0x3, RZ, 0xc0, !PT ;  /* 0x00000003040e7812 */ /* 0x000fc800078ec0ff */
[----:B------:R-:W-:-:S07]  /*0ac0*/  ISETP.NE.AND P1, PT, R14, RZ, PT ;  /* 0x000000ff0e00720c */ /* 0x000fce0003f25270 */
[----:B------:R-:W-:Y:S06]  /*0ad0*/  @!P0 BRA `(.L_x_6) ;  /* 0x0000000000548947 */ /* 0x000fec0003800000 */
[----:B------:R-:W0:Y:S08]  /*0ae0*/  LDC.64 R6, c[0x0][0x380] ;  /* 0x0000e000ff067b82 */ /* 0x000e300000000a00 */
[----:B--2-4-:R-:W1:Y:S01]  /*0af0*/  LDC.64 R8, c[0x0][0x398] ;  /* 0x0000e600ff087b82 */ /* 0x014e620000000a00 */
        /* <DEDUP_REMOVED lines=14> */
[----:B0-----:R-:W2:Y:S04]  /*0be0*/  LDG.E R5, desc[UR36][R6.64+0x18] ;  /* 0x0000182406057981 */ /* 0x001ea8000c1e1900 */
[----:B--2---:R3:W-:Y:S04]  /*0bf0*/  STG.E desc[UR36][R8.64+0x18], R5 ;  /* 0x0000180508007986 */ /* 0x0047e8000c101924 */
[----:B-1----:R-:W2:Y:S01]  /*0c00*/  LDG.E R11, desc[UR36][R6.64+0x1c] ;  /* 0x00001c24060b7981 */ /* 0x002ea2000c1e1900 */
[----:B------:R-:W-:-:S03]  /*0c10*/  VIADD R3, R3, 0x4 ;  /* 0x0000000403037836 */ /* 0x000fc60000000000 */
[----:B--2---:R3:W-:Y:S04]  /*0c20*/  STG.E desc[UR36][R8.64+0x1c], R11 ;  /* 0x00001c0b08007986 */ /* 0x0047e8000c101924 */
.L_x_6:
[----:B------:R-:W-:Y:S05]  /*0c30*/  @!P1 BRA `(.L_x_2) ;  /* 0x0000000000349947 */ /* 0x000fea0003800000 */
[----:B--234-:R-:W0:Y:S01]  /*0c40*/  LDC.64 R12, c[0x0][0x398] ;  /* 0x0000e600ff0c7b82 */ /* 0x01ce220000000a00 */
[----:B------:R-:W-:-:S07]  /*0c50*/  UMOV UR4, URZ ;  /* 0x000000ff00047c82 */ /* 0x000fce0008000000 */
[----:B------:R-:W1:Y:S02]  /*0c60*/  LDC.64 R10, c[0x0][0x380] ;  /* 0x0000e000ff0a7b82 */ /* 0x000e640000000a00 */
.L_x_7:
[----:B-1----:R-:W-:-:S05]  /*0c70*/  IMAD.WIDE.U32 R6, R3, 0x8, R10 ;  /* 0x0000000803067825 */ /* 0x002fca00078e000a */
[----:B0-----:R-:W2:Y:S01]  /*0c80*/  LDG.E R5, desc[UR36][R6.64] ;  /* 0x0000002406057981 */ /* 0x001ea2000c1e1900 */
[----:B0-----:R-:W-:-:S05]  /*0c90*/  IMAD.WIDE.U32 R8, R3, 0x8, R12 ;  /* 0x0000000803087825 */ /* 0x001fca00078e000c */
[----:B--2---:R0:W-:Y:S04]  /*0ca0*/  STG.E desc[UR36][R8.64], R5 ;  /* 0x0000000508007986 */ /* 0x0041e8000c101924 */
[----:B------:R-:W2:Y:S01]  /*0cb0*/  LDG.E R15, desc[UR36][R6.64+0x4] ;  /* 0x00000424060f7981 */ /* 0x000ea2000c1e1900 */
[----:B------:R-:W-:Y:S01]  /*0cc0*/  UIADD3 UR4, UPT, UPT, UR4, 0x1, URZ ;  /* 0x0000000104047890 */ /* 0x000fe2000fffe0ff */
[----:B------:R-:W-:-:S05]  /*0cd0*/  VIADD R3, R3, 0x1 ;  /* 0x0000000103037836 */ /* 0x000fca0000000000 */
[----:B------:R-:W-:Y:S01]  /*0ce0*/  ISETP.NE.AND P0, PT, R14, UR4, PT ;  /* 0x000000040e007c0c */ /* 0x000fe2000bf05270 */
[----:B--2---:R0:W-:-:S12]  /*0cf0*/  STG.E desc[UR36][R8.64+0x4], R15 ;  /* 0x0000040f08007986 */ /* 0x0041d8000c101924 */
[----:B------:R-:W-:Y:S05]  /*0d00*/  @P0 BRA `(.L_x_7) ;  /* 0xfffffffc00d80947 */ /* 0x000fea000383ffff */
.L_x_2:
[----:B------:R-:W-:-:S13]  /*0d10*/  ISETP.GE.AND P0, PT, R4, 0x2, PT ;  /* 0x000000020400780c */ /* 0x000fda0003f06270 */
[----:B------:R-:W-:Y:S05]  /*0d20*/  @!P0 BRA `(.L_x_8) ;  /* 0x0000000c00048947 */ /* 0x000fea0003800000 */
[----:B0-234-:R-:W-:Y:S01]  /*0d30*/  PRMT R9, RZ, 0x7610, R9 ;  /* 0x00007610ff097816 */ /* 0x01dfe20000000009 */
[----:B------:R-:W-:Y:S01]  /*0d40*/  IMAD.MOV.U32 R3, RZ, RZ, R0 ;  /* 0x000000ffff037224 */ /* 0x000fe200078e0000 */
[----:B------:R-:W-:Y:S01]  /*0d50*/  PRMT R8, RZ, 0x7610, R8 ;  /* 0x00007610ff087816 */ /* 0x000fe20000000008 */
[----:B------:R-:W0:Y:S01]  /*0d60*/  LDCU.U16 UR6, c[0x0][0x388] ;  /* 0x00007100ff0677ac */ /* 0x000e220008000400 */
[----:B------:R-:W-:-:S05]  /*0d70*/  UMOV UR4, URZ ;  /* 0x000000ff00047c82 */ /* 0x000fca0008000000 */
.L_x_15:
[----:B-1----:R-:W1:Y:S02]  /*0d80*/  LDCU UR5, c[0x0][0x388] ;  /* 0x00007100ff0577ac */ /* 0x002e640008000800 */
[----:B-1----:R-:W-:-:S04]  /*0d90*/  UIADD3 UR7, UPT, UPT, UR4, -UR5, URZ ;  /* 0x8000000504077290 */ /* 0x002fc8000fffe0ff */
[----:B------:R-:W-:-:S09]  /*0da0*/  UISETP.GT.AND UP0, UPT, UR7, -0x2, UPT ;  /* 0xfffffffe0700788c */ /* 0x000fd2000bf04270 */
[----:B0--34-:R-:W-:Y:S05]  /*0db0*/  BRA.U UP0, `(.L_x_9) ;  /* 0x0000000900c87547 */ /* 0x019fea000b800000 */
[----:B------:R-:W-:Y:S01]  /*0dc0*/  UIADD3 UR5, UPT, UPT, -UR4, -0x2, UR5 ;  /* 0xfffffffe04057890 */ /* 0x000fe2000fffe105 */
[----:B------:R-:W-:-:S03]  /*0dd0*/  IMAD.MOV.U32 R10, RZ, RZ, RZ ;  /* 0x000000ffff0a7224 */ /* 0x000fc600078e00ff */
[----:B------:R-:W-:-:S09]  /*0de0*/  UISETP.GE.U32.AND UP0, UPT, UR5, 0x7, UPT ;  /* 0x000000070500788c */ /* 0x000fd2000bf06070 */
[----:B------:R-:W-:Y:S05]  /*0df0*/  BRA.U !UP0, `(.L_x_10) ;  /* 0x0000000508487547 */ /* 0x000fea000b800000 */
[----:B------:R-:W1:Y:S08]  /*0e00*/  LDC.64 R6, c[0x0][0x398] ;  /* 0x0000e600ff067b82 */ /* 0x000e700000000a00 */
[----:B------:R-:W2:Y:S01]  /*0e10*/  LDC.64 R4, c[0x0][0x398] ;  /* 0x0000e600ff047b82 */ /* 0x000ea20000000a00 */
[----:B-1----:R1:W5:Y:S01]  /*0e20*/  LDG.E R15, desc[UR36][R6.64] ;  /* 0x00000024060f7981 */ /* 0x002362000c1e1900 */
[----:B------:R-:W-:Y:S01]  /*0e30*/  IMAD.MOV.U32 R11, RZ, RZ, RZ ;  /* 0x000000ffff0b7224 */ /* 0x000fe200078e00ff */
[----:B------:R-:W-:-:S07]  /*0e40*/  LOP3.LUT R10, R3, 0xfffffff8, RZ, 0xc0, !PT ;  /* 0xfffffff8030a7812 */ /* 0x000fce00078ec0ff */
.L_x_12:
[----:B012---:R-:W-:-:S05]  /*0e50*/  IMAD.WIDE.U32 R6, R11, 0x8, R4 ;  /* 0x000000080b067825 */ /* 0x007fca00078e0004 */
[----:B------:R-:W2:Y:S04]  /*0e60*/  LDG.E R29, desc[UR36][R6.64+0x8] ;  /* 0x00000824061d7981 */ /* 0x000ea8000c1e1900 */
[----:B------:R-:W3:Y:S04]  /*0e70*/  LDG.E R20, desc[UR36][R6.64+0x10] ;  /* 0x0000102406147981 */ /* 0x000ee8000c1e1900 */
[----:B------:R-:W4:Y:S04]  /*0e80*/  LDG.E R21, desc[UR36][R6.64+0x18] ;  /* 0x0000182406157981 */ /* 0x000f28000c1e1900 */
[----:B------:R-:W4:Y:S01]  /*0e90*/  LDG.E R12, desc[UR36][R6.64+0x20] ;  /* 0x00002024060c7981 */ /* 0x000f22000c1e1900 */
[----:B--2--5:R-:W-:-:S13]  /*0ea0*/  ISETP.GT.AND P0, PT, R15, R29, PT ;  /* 0x0000001d0f00720c */ /* 0x024fda0003f04270 */
[----:B------:R-:W2:Y:S04]  /*0eb0*/  @P0 LDG.E R25, desc[UR36][R6.64+0x4] ;  /* 0x0000042406190981 */ /* 0x000ea8000c1e1900 */
[----:B------:R1:W-:Y:S04]  /*0ec0*/  @P0 STG.E desc[UR36][R6.64], R29 ;  /* 0x0000001d06000986 */ /* 0x0003e8000c101924 */
[----:B------:R-:W4:Y:S01]  /*0ed0*/  @P0 LDG.E R13, desc[UR36][R6.64+0xc] ;  /* 0x00000c24060d0981 */ /* 0x000f22000c1e1900 */
[----:B-1----:R-:W-:-:S05]  /*0ee0*/  @P0 IMAD.MOV.U32 R29, RZ, RZ, R15 ;  /* 0x000000ffff1d0224 */ /* 0x002fca00078e000f */
[----:B---3--:R-:W-:Y:S01]  /*0ef0*/  ISETP.GT.AND P1, PT, R29, R20, PT ;  /* 0x000000141d00720c */ /* 0x008fe20003f24270 */
[----:B------:R-:W-:Y:S04]  /*0f00*/  @P0 STG.E desc[UR36][R6.64+0x8], R15 ;  /* 0x0000080f06000986 */ /* 0x000fe8000c101924 */
[----:B--2---:R-:W-:Y:S08]  /*0f10*/  @P0 STG.E desc[UR36][R6.64+0xc], R25 ;  /* 0x00000c1906000986 */ /* 0x004ff0000c101924 */
[----:B------:R-:W2:Y:S04]  /*0f20*/  @P1 LDG.E R14, desc[UR36][R6.64+0xc] ;  /* 0x00000c24060e1981 */ /* 0x000ea8000c1e1900 */
[----:B------:R1:W-:Y:S04]  /*0f30*/  @P1 STG.E desc[UR36][R6.64+0x8], R20 ;  /* 0x0000081406001986 */ /* 0x0003e8000c101924 */
[----:B------:R-:W3:Y:S04]  /*0f40*/  @P1 LDG.E R19, desc[UR36][R6.64+0x14] ;  /* 0x0000142406131981 */ /* 0x000ee8000c1e1900 */
[----:B------:R0:W-:Y:S01]  /*0f50*/  @P1 STG.E desc[UR36][R6.64+0x10], R29 ;  /* 0x0000101d06001986 */ /* 0x0001e2000c101924 */
[----:B-1----:R-:W-:-:S03]  /*0f60*/  @P1 IMAD.MOV.U32 R20, RZ, RZ, R29 ;  /* 0x000000ffff141224 */ /* 0x002fc600078e001d */
[----:B------:R-:W3:Y:S02]  /*0f70*/  LDG.E R25, desc[UR36][R6.64+0x28] ;  /* 0x0000282406197981 */ /* 0x000ee4000c1e1900 */
[----:B----4-:R-:W-:Y:S02]  /*0f80*/  ISETP.GT.AND P2, PT, R20, R21, PT ;  /* 0x000000151400720c */ /* 0x010fe40003f44270 */
[----:B0-----:R-:W4:Y:S04]  /*0f90*/  LDG.E R29, desc[UR36][R6.64+0x38] ;  /* 0x00003824061d7981 */ /* 0x001f28000c1e1900 */
[----:B--2---:R-:W-:Y:S07]  /*0fa0*/  @P1 STG.E desc[UR36][R6.64+0x14], R14 ;  /* 0x0000140e06001986 */ /* 0x004fee000c101924 */
[----:B------:R-:W2:Y:S04]  /*0fb0*/  @P2 LDG.E R24, desc[UR36][R6.64+0x14] ;  /* 0x0000142406182981 */ /* 0x000ea8000c1e1900 */
[----:B------:R0:W-:Y:S04]  /*0fc0*/  @P2 STG.E desc[UR36][R6.64+0x10], R21 ;  /* 0x0000101506002986 */ /* 0x0001e8000c101924 */
[----:B------:R-:W4:Y:S04]  /*0fd0*/  @P2 LDG.E R27, desc[UR36][R6.64+0x1c] ;  /* 0x00001c24061b2981 */ /* 0x000f28000c1e1900 */
[----:B------:R-:W-:Y:S01]  /*0fe0*/  @P2 STG.E desc[UR36][R6.64+0x18], R20 ;  /* 0x0000181406002986 */ /* 0x000fe2000c101924 */
[----:B0-----:R-:W-:-:S03]  /*0ff0*/  @P2 IMAD.MOV.U32 R21, RZ, RZ, R20 ;  /* 0x000000ffff152224 */ /* 0x001fc600078e0014 */
[----:B------:R-:W4:Y:S02]  /*1000*/  LDG.E R14, desc[UR36][R6.64+0x30] ;  /* 0x00003024060e7981 */ /* 0x000f24000c1e1900 */
[----:B------:R-:W-:Y:S02]  /*1010*/  ISETP.GT.AND P3, PT, R21, R12, PT ;  /* 0x0000000c1500720c */ /* 0x000fe40003f64270 */
[----:B--2---:R-:W-:Y:S11]  /*1020*/  @P2 STG.E desc[UR36][R6.64+0x1c], R24 ;  /* 0x00001c1806002986 */ /* 0x004ff6000c101924 */
[----:B------:R-:W2:Y:S04]  /*1030*/  @P3 LDG.E R15, desc[UR36][R6.64+0x1c] ;  /* 0x00001c24060f3981 */ /* 0x000ea8000c1e1900 */
[----:B------:R0:W-:Y:S04]  /*1040*/  @P3 STG.E desc[UR36][R6.64+0x18], R12 ;  /* 0x0000180c06003986 */ /* 0x0001e8000c101924 */
[----:B------:R-:W4:Y:S01]  /*1050*/  @P3 LDG.E R18, desc[UR36][R6.64+0x24] ;  /* 0x0000242406123981 */ /* 0x000f22000c1e1900 */
[----:B0-----:R-:W-:-:S05]  /*1060*/  @P3 IMAD.MOV.U32 R12, RZ, RZ, R21 ;  /* 0x000000ffff0c3224 */ /* 0x001fca00078e0015 */
[----:B---3--:R-:W-:Y:S01]  /*1070*/  ISETP.GT.AND P4, PT, R12, R25, PT ;  /* 0x000000190c00720c */ /* 0x008fe20003f84270 */
[----:B------:R-:W-:Y:S04]  /*1080*/  @P3 STG.E desc[UR36][R6.64+0x20], R21 ;  /* 0x0000201506003986 */ /* 0x000fe8000c101924 */
[----:B--2---:R-:W-:Y:S08]  /*1090*/  @P3 STG.E desc[UR36][R6.64+0x24], R15 ;  /* 0x0000240f06003986 */ /* 0x004ff0000c101924 */
[----:B------:R-:W2:Y:S04]  /*10a0*/  @P4 LDG.E R26, desc[UR36][R6.64+0x24] ;  /* 0x00002424061a4981 */ /* 0x000ea8000c1e1900 */
[----:B------:R0:W-:Y:S04]  /*10b0*/  @P4 STG.E desc[UR36][R6.64+0x20], R25 ;  /* 0x0000201906004986 */ /* 0x0001e8000c101924 */
[----:B------:R-:W3:Y:S04]  /*10c0*/  @P4 LDG.E R20, desc[UR36][R6.64+0x2c] ;  /* 0x00002c2406144981 */ /* 0x000ee8000c1e1900 */
[----:B------:R-:W-:Y:S01]  /*10d0*/  @P4 STG.E desc[UR36][R6.64+0x28], R12 ;  /* 0x0000280c06004986 */ /* 0x000fe2000c101924 */
[----:B0-----:R-:W-:-:S03]  /*10e0*/  @P4 IMAD.MOV.U32 R25, RZ, RZ, R12 ;  /* 0x000000ffff194224 */ /* 0x001fc600078e000c */
[----:B------:R-:W-:Y:S02]  /*10f0*/  @P0 STG.E desc[UR36][R6.64+0x4], R13 ;  /* 0x0000040d06000986 */ /* 0x000fe4000c101924 */
[----:B----4-:R-:W-:Y:S02]  /*1100*/  ISETP.GT.AND P5, PT, R25, R14, PT ;  /* 0x0000000e1900720c */ /* 0x010fe40003fa4270 */
[----:B------:R-:W4:Y:S04]  /*1110*/  LDG.E R15, desc[UR36][R6.64+0x40] ;  /* 0x00004024060f7981 */ /* 0x000f28000c1e1900 */
[----:B--2---:R-:W-:Y:S07]  /*1120*/  @P4 STG.E desc[UR36][R6.64+0x2c], R26 ;  /* 0x00002c1a06004986 */ /* 0x004fee000c101924 */
[----:B------:R-:W2:Y:S04]  /*1130*/  @P5 LDG.E R28, desc[UR36][R6.64+0x2c] ;  /* 0x00002c24061c5981 */ /* 0x000ea8000c1e1900 */
[----:B------:R0:W-:Y:S04]  /*1140*/  @P5 STG.E desc[UR36][R6.64+0x28], R14 ;  /* 0x0000280e06005986 */ /* 0x0001e8000c101924 */
[----:B------:R-:W4:Y:S01]  /*1150*/  @P5 LDG.E R21, desc[UR36][R6.64+0x34] ;  /* 0x0000342406155981 */ /* 0x000f22000c1e1900 */
[----:B0-----:R-:W-:-:S05]  /*1160*/  @P5 IMAD.MOV.U32 R14, RZ, RZ, R25 ;  /* 0x000000ffff0e5224 */ /* 0x001fca00078e0019 */
[----:B------:R-:W-:-:S13]  /*1170*/  ISETP.GT.AND P6, PT, R14, R29, PT ;  /* 0x0000001d0e00720c */ /* 0x000fda0003fc4270 */
[----:B------:R-:W4:Y:S04]  /*1180*/  @P6 LDG.E R24, desc[UR36][R6.64+0x3c] ;  /* 0x00003c2406186981 */ /* 0x000f28000c1e1900 */
[----:B--2---:R-:W-:Y:S04]  /*1190*/  @P5 STG.E desc[UR36][R6.64+0x34], R28 ;  /* 0x0000341c06005986 */ /* 0x004fe8000c101924 */
[----:B------:R-:W2:Y:S04]  /*11a0*/  @P6 LDG.E R13, desc[UR36][R6.64+0x34] ;  /* 0x00003424060d6981 */ /* 0x000ea8000c1e1900 */
[----:B------:R-:W-:Y:S04]  /*11b0*/  @P5 STG.E desc[UR36][R6.64+0x30], R25 ;  /* 0x0000301906005986 */ /* 0x000fe8000c101924 */
[----:B------:R0:W-:Y:S04]  /*11c0*/  @P6 STG.E desc[UR36][R6.64+0x30], R29 ;  /* 0x0000301d06006986 */ /* 0x0001e8000c101924 */
[----:B------:R1:W-:Y:S04]  /*11d0*/  @P2 STG.E desc[UR36][R6.64+0x14], R27 ;  /* 0x0000141b06002986 */ /* 0x0003e8000c101924 */
[----:B------:R1:W-:Y:S04]  /*11e0*/  @P3 STG.E desc[UR36][R6.64+0x1c], R18 ;  /* 0x00001c1206003986 */ /* 0x0003e8000c101924 */
[----:B---3--:R1:W-:Y:S01]  /*11f0*/  @P4 STG.E desc[UR36][R6.64+0x24], R20 ;  /* 0x0000241406004986 */ /* 0x0083e2000c101924 */
[----:B0-----:R-:W-:-:S03]  /*1200*/  @P6 IMAD.MOV.U32 R29, RZ, RZ, R14 ;  /* 0x000000ffff1d6224 */ /* 0x001fc600078e000e */
[----:B----4-:R1:W-:Y:S04]  /*1210*/  @P5 STG.E desc[UR36][R6.64+0x2c], R21 ;  /* 0x00002c1506005986 */ /* 0x0103e8000c101924 */
[----:B------:R1:W-:Y:S04]  /*1220*/  @P6 STG.E desc[UR36][R6.64+0x38], R14 ;  /* 0x0000380e06006986 */ /* 0x0003e8000c101924 */
[----:B------:R1:W-:Y:S01]  /*1230*/  @P6 STG.E desc[UR36][R6.64+0x34], R24 ;  /* 0x0000341806006986 */ /* 0x0003e2000c101924 */
[----:B------:R-:W-:Y:S01]  /*1240*/  ISETP.GT.AND P0, PT, R29, R15, PT ;  /* 0x0000000f1d00720c */ /* 0x000fe20003f04270 */
[----:B------:R-:W-:-:S02]  /*1250*/  VIADD R11, R11, 0x8 ;  /* 0x000000080b0b7836 */ /* 0x000fc40000000000 */
[----:B------:R1:W-:Y:S03]  /*1260*/  @P1 STG.E desc[UR36][R6.64+0xc], R19 ;  /* 0x00000c1306001986 */ /* 0x0003e6000c101924 */
[----:B------:R-:W-:Y:S01]  /*1270*/  ISETP.NE.AND P1, PT, R11, R10, PT ;  /* 0x0000000a0b00720c */ /* 0x000fe20003f25270 */
[----:B--2---:R1:W-:Y:S06]  /*1280*/  @P6 STG.E desc[UR36][R6.64+0x3c], R13 ;  /* 0x00003c0d06006986 */ /* 0x0043ec000c101924 */
[----:B------:R-:W-:Y:S06]  /*1290*/  @!P0 BRA `(.L_x_11) ;  /* 0x00000000001c8947 */ /* 0x000fec0003800000 */
[----:B-1----:R-:W2:Y:S04]  /*12a0*/  LDG.E R13, desc[UR36][R6.64+0x44] ;  /* 0x00004424060d7981 */ /* 0x002ea8000c1e1900 */
[----:B------:R-:W3:Y:S04]  /*12b0*/  LDG.E R19, desc[UR36][R6.64+0x3c] ;  /* 0x00003c2406137981 */ /* 0x000ee8000c1e1900 */
[----:B------:R-:W-:Y:S04]  /*12c0*/  STG.E desc[UR36][R6.64+0x40], R29 ;  /* 0x0000401d06007986 */ /* 0x000fe8000c101924 */
[----:B------:R0:W-:Y:S02]  /*12d0*/  STG.E desc[UR36][R6.64+0x38], R15 ;  /* 0x0000380f06007986 */ /* 0x0001e4000c101924 */
[----:B0-----:R-:W-:-:S02]  /*12e0*/  IMAD.MOV.U32 R15, RZ, RZ, R29 ;  /* 0x000000ffff0f7224 */ /* 0x001fc400078e001d */
[----:B--2---:R0:W-:Y:S04]  /*12f0*/  STG.E desc[UR36][R6.64+0x3c], R13 ;  /* 0x00003c0d06007986 */ /* 0x0041e8000c101924 */
[----:B---3--:R0:W-:Y:S02]  /*1300*/  STG.E desc[UR36][R6.64+0x44], R19 ;  /* 0x0000441306007986 */ /* 0x0081e4000c101924 */
.L_x_11:
[----:B------:R-:W-:Y:S05]  /*1310*/  @P1 BRA `(.L_x_12) ;  /* 0xfffffff800cc1947 */ /* 0x000fea000383ffff */
.L_x_10:
[----:B------:R-:W-:-:S13]  /*1320*/  LOP3.LUT P0, RZ, R3, 0x7, RZ, 0xc0, !PT ;  /* 0x0000000703ff7812 */ /* 0x000fda000780c0ff */
[----:B------:R-:W-:Y:S05]  /*1330*/  @!P0 BRA `(.L_x_9) ;  /* 0x0000000400688947 */ /* 0x000fea0003800000 */
[----:B------:R-:W-:-:S05]  /*1340*/  LOP3.LUT R4, RZ, R8, RZ, 0x33, !PT ;  /* 0x00000008ff047212 */ /* 0x000fca00078e33ff */
[----:B0-----:R-:W-:-:S05]  /*1350*/  VIADD R4, R4, UR6 ;  /* 0x0000000604047c36 */ /* 0x001fca0008000000 */
[----:B------:R-:W-:-:S04]  /*1360*/  LOP3.LUT R4, R4, 0x7, RZ, 0xc0, !PT ;  /* 0x0000000704047812 */ /* 0x000fc800078ec0ff */
[C---:B------:R-:W-:Y:S01]  /*1370*/  LOP3.LUT P3, RZ, R4.reuse, 0x3, RZ, 0xc0, !PT ;  /* 0x0000000304ff7812 */ /* 0x040fe2000786c0ff */
[----:B------:R-:W-:-:S05]  /*1380*/  VIADD R5, R4, 0xffffffff ;  /* 0xffffffff04057836 */ /* 0x000fca0000000000 */
[----:B------:R-:W-:-:S13]  /*1390*/  ISETP.GE.U32.AND P0, PT, R5, 0x3, PT ;  /* 0x000000030500780c */ /* 0x000fda0003f06070 */
[----:B------:R-:W-:Y:S05]  /*13a0*/  @!P0 BRA `(.L_x_13) ;  /* 0x0000000000a08947 */ /* 0x000fea0003800000 */
[----:B------:R-:W0:Y:S02]  /*13b0*/  LDC.64 R4, c[0x0][0x398] ;  /* 0x0000e600ff047b82 */ /* 0x000e240000000a00 */
[----:B0-----:R-:W-:-:S05]  /*13c0*/  IMAD.WIDE.U32 R4, R10, 0x8, R4 ;  /* 0x000000080a047825 */ /* 0x001fca00078e0004 */
[----:B-1----:R-:W2:Y:S04]  /*13d0*/  LDG.E R6, desc[UR36][R4.64] ;  /* 0x0000002404067981 */ /* 0x002ea8000c1e1900 */
[----:B------:R-:W2:Y:S04]  /*13e0*/  LDG.E R7, desc[UR36][R4.64+0x8] ;  /* 0x0000082404077981 */ /* 0x000ea8000c1e1900 */
[----:B------:R-:W3:Y:S04]  /*13f0*/  LDG.E R15, desc[UR36][R4.64+0x10] ;  /* 0x00001024040f7981 */ /* 0x000ee8000c1e1900 */
[----:B------:R-:W4:Y:S04]  /*1400*/  LDG.E R21, desc[UR36][R4.64+0x18] ;  /* 0x0000182404157981 */ /* 0x000f28000c1e1900 */
[----:B------:R-:W5:Y:S01]  /*1410*/  LDG.E R12, desc[UR36][R4.64+0x20] ;  /* 0x00002024040c7981 */ /* 0x000f62000c1e1900 */
[----:B--2---:R-:W-:-:S13]  /*1420*/  ISETP.GT.AND P0, PT, R6, R7, PT ;  /* 0x000000070600720c */ /* 0x004fda0003f04270 */
[----:B------:R-:W2:Y:S04]  /*1430*/  @P0 LDG.E R11, desc[UR36][R4.64+0x4] ;  /* 0x00000424040b0981 */ /* 0x000ea8000c1e1900 */
[----:B------:R0:W-:Y:S04]  /*1440*/  @P0 STG.E desc[UR36][R4.64], R7 ;  /* 0x0000000704000986 */ /* 0x0001e8000c101924 */
[----:B------:R-:W5:Y:S01]  /*1450*/  @P0 LDG.E R13, desc[UR36][R4.64+0xc] ;  /* 0x00000c24040d0981 */ /* 0x000f62000c1e1900 */
[----:B0-----:R-:W-:-:S05]  /*1460*/  @P0 IMAD.MOV.U32 R7, RZ, RZ, R6 ;  /* 0x000000ffff070224 */ /* 0x001fca00078e0006 */
[----:B---3--:R-:W-:Y:S01]  /*1470*/  ISETP.GT.AND P1, PT, R7, R15, PT ;  /* 0x0000000f0700720c */ /* 0x008fe20003f24270 */
[----:B------:R-:W-:Y:S04]  /*1480*/  @P0 STG.E desc[UR36][R4.64+0x8], R6 ;  /* 0x0000080604000986 */ /* 0x000fe8000c101924 */
[----:B--2---:R-:W-:Y:S08]  /*1490*/  @P0 STG.E desc[UR36][R4.64+0xc], R11 ;  /* 0x00000c0b04000986 */ /* 0x004ff0000c101924 */
[----:B------:R-:W2:Y:S04]  /*14a0*/  @P1 LDG.E R27, desc[UR36][R4.64+0xc] ;  /* 0x00000c24041b1981 */ /* 0x000ea8000c1e1900 */
[----:B------:R0:W-:Y:S04]  /*14b0*/  @P1 STG.E desc[UR36][R4.64+0x8], R15 ;  /* 0x0000080f04001986 */ /* 0x0001e8000c101924 */
[----:B------:R-:W3:Y:S01]  /*14c0*/  @P1 LDG.E R19, desc[UR36][R4.64+0x14] ;  /* 0x0000142404131981 */ /* 0x000ee2000c1e1900 */
[----:B0-----:R-:W-:-:S05]  /*14d0*/  @P1 IMAD.MOV.U32 R15, RZ, RZ, R7 ;  /* 0x000000ffff0f1224 */ /* 0x001fca00078e0007 */
[----:B----4-:R-:W-:-:S13]  /*14e0*/  ISETP.GT.AND P2, PT, R15, R21, PT ;  /* 0x000000150f00720c */ /* 0x010fda0003f44270 */
[----:B------:R-:W4:Y:S04]  /*14f0*/  @P2 LDG.E R25, desc[UR36][R4.64+0x1c] ;  /* 0x00001c2404192981 */ /* 0x000f28000c1e1900 */
[----:B--2---:R-:W-:Y:S04]  /*1500*/  @P1 STG.E desc[UR36][R4.64+0x14], R27 ;  /* 0x0000141b04001986 */ /* 0x004fe8000c101924 */
[----:B------:R-:W2:Y:S04]  /*1510*/  @P2 LDG.E R29, desc[UR36][R4.64+0x14] ;  /* 0x00001424041d2981 */ /* 0x000ea8000c1e1900 */
[----:B------:R-:W-:Y:S04]  /*1520*/  @P1 STG.E desc[UR36][R4.64+0x10], R7 ;  /* 0x0000100704001986 */ /* 0x000fe8000c101924 */
[----:B------:R0:W-:Y:S04]  /*1530*/  @P2 STG.E desc[UR36][R4.64+0x10], R21 ;  /* 0x0000101504002986 */ /* 0x0001e8000c101924 */
[----:B---3--:R3:W-:Y:S04]  /*1540*/  @P1 STG.E desc[UR36][R4.64+0xc], R19 ;  /* 0x00000c1304001986 */ /* 0x0087e8000c101924 */
[----:B------:R3:W-:Y:S01]  /*1550*/  @P2 STG.E desc[UR36][R4.64+0x18], R15 ;  /* 0x0000180f04002986 */ /* 0x0007e2000c101924 */
[----:B0-----:R-:W-:-:S03]  /*1560*/  @P2 IMAD.MOV.U32 R21, RZ, RZ, R15 ;  /* 0x000000ffff152224 */ /* 0x001fc600078e000f */
[----:B-----5:R3:W-:Y:S02]  /*1570*/  @P0 STG.E desc[UR36][R4.64+0x4], R13 ;  /* 0x0000040d04000986 */ /* 0x0207e4000c101924 */
[----:B------:R-:W-:Y:S02]  /*1580*/  ISETP.GT.AND P0, PT, R21, R12, PT ;  /* 0x0000000c1500720c */ /* 0x000fe40003f04270 */
[----:B----4-:R3:W-:Y:S01]  /*1590*/  @P2 STG.E desc[UR36][R4.64+0x14], R25 ;  /* 0x0000141904002986 */ /* 0x0107e2000c101924 */
[----:B------:R-:W-:-:S03]  /*15a0*/  VIADD R10, R10, 0x4 ;  /* 0x000000040a0a7836 */ /* 0x000fc60000000000 */
[----:B--2---:R3:W-:Y:S07]  /*15b0*/  @P2 STG.E desc[UR36][R4.64+0x1c], R29 ;  /* 0x00001c1d04002986 */ /* 0x0047ee000c101924 */
[----:B------:R-:W-:Y:S05]  /*15c0*/  @!P0 BRA `(.L_x_13) ;  /* 0x0000000000188947 */ /* 0x000fea0003800000 */
[----:B------:R-:W2:Y:S04]  /*15d0*/  LDG.E R7, desc[UR36][R4.64+0x24] ;  /* 0x0000242404077981 */ /* 0x000ea8000c1e1900 */
[----:B------:R-:W4:Y:S04]  /*15e0*/  LDG.E R11, desc[UR36][R4.64+0x1c] ;  /* 0x00001c24040b7981 */ /* 0x000f28000c1e1900 */
[----:B------:R0:W-:Y:S04]  /*15f0*/  STG.E desc[UR36][R4.64+0x18], R12 ;  /* 0x0000180c04007986 */ /* 0x0001e8000c101924 */
[----:B------:R0:W-:Y:S04]  /*1600*/  STG.E desc[UR36][R4.64+0x20], R21 ;  /* 0x0000201504007986 */ /* 0x0001e8000c101924 */
[----:B--2---:R0:W-:Y:S04]  /*1610*/  STG.E desc[UR36][R4.64+0x1c], R7 ;  /* 0x00001c0704007986 */ /* 0x0041e8000c101924 */
[----:B----4-:R0:W-:Y:S02]  /*1620*/  STG.E desc[UR36][R4.64+0x24], R11 ;  /* 0x0000240b04007986 */ /* 0x0101e4000c101924 */
.L_x_13:
[----:B------:R-:W-:Y:S05]  /*1630*/  @!P3 BRA `(.L_x_9) ;  /* 0x0000000000a8b947 */ /* 0x000fea0003800000 */
[----:B0--3--:R-:W-:-:S05]  /*1640*/  LOP3.LUT R4, R9, 0x3, RZ, 0x3c, !PT ;  /* 0x0000000309047812 */ /* 0x009fca00078e3cff */
[----:B------:R-:W-:-:S05]  /*1650*/  VIADD R4, R4, UR6 ;  /* 0x0000000604047c36 */ /* 0x000fca0008000000 */
[C---:B------:R-:W-:Y:S02]  /*1660*/  LOP3.LUT R5, R4.reuse, 0x3, RZ, 0xc0, !PT ;  /* 0x0000000304057812 */ /* 0x040fe400078ec0ff */
[----:B------:R-:W-:Y:S02]  /*1670*/  LOP3.LUT R4, R4, 0x1, RZ, 0xc0, !PT ;  /* 0x0000000104047812 */ /* 0x000fe400078ec0ff */
[----:B------:R-:W-:Y:S02]  /*1680*/  ISETP.NE.AND P0, PT, R5, 0x1, PT ;  /* 0x000000010500780c */ /* 0x000fe40003f05270 */
[----:B------:R-:W-:-:S11]  /*1690*/  ISETP.NE.U32.AND P1, PT, R4, 0x1, PT ;  /* 0x000000010400780c */ /* 0x000fd60003f25070 */
[----:B------:R-:W-:Y:S05]  /*16a0*/  @!P0 BRA `(.L_x_14) ;  /* 0x0000000000588947 */ /* 0x000fea0003800000 */
[----:B------:R-:W0:Y:S02]  /*16b0*/  LDC.64 R4, c[0x0][0x398] ;  /* 0x0000e600ff047b82 */ /* 0x000e240000000a00 */
[----:B0-----:R-:W-:-:S05]  /*16c0*/  IMAD.WIDE.U32 R4, R10, 0x8, R4 ;  /* 0x000000080a047825 */ /* 0x001fca00078e0004 */
[----:B-1----:R-:W2:Y:S04]  /*16d0*/  LDG.E R6, desc[UR36][R4.64] ;  /* 0x0000002404067981 */ /* 0x002ea8000c1e1900 */
[----:B------:R-:W2:Y:S04]  /*16e0*/  LDG.E R7, desc[UR36][R4.64+0x8] ;  /* 0x0000082404077981 */ /* 0x000ea8000c1e1900 */
[----:B------:R-:W3:Y:S01]  /*16f0*/  LDG.E R12, desc[UR36][R4.64+0x10] ;  /* 0x00001024040c7981 */ /* 0x000ee2000c1e1900 */
[----:B--2---:R-:W-:-:S13]  /*1700*/  ISETP.GT.AND P0, PT, R6, R7, PT ;  /* 0x000000070600720c */ /* 0x004fda0003f04270 */
[----:B------:R-:W2:Y:S04]  /*1710*/  @P0 LDG.E R13, desc[UR36][R4.64+0xc] ;  /* 0x00000c24040d0981 */ /* 0x000ea8000c1e1900 */
[----:B------:R-:W4:Y:S04]  /*1720*/  @P0 LDG.E R11, desc[UR36][R4.64+0x4] ;  /* 0x00000424040b0981 */ /* 0x000f28000c1e1900 */
[----:B------:R0:W-:Y:S04]  /*1730*/  @P0 STG.E desc[UR36][R4.64], R7 ;  /* 0x0000000704000986 */ /* 0x0001e8000c101924 */
[----:B------:R1:W-:Y:S01]  /*1740*/  @P0 STG.E desc[UR36][R4.64+0x8], R6 ;  /* 0x0000080604000986 */ /* 0x0003e2000c101924 */
[----:B0-----:R-:W-:-:S02]  /*1750*/  @P0 IMAD.MOV.U32 R7, RZ, RZ, R6 ;  /* 0x000000ffff070224 */ /* 0x001fc400078e0006 */
[----:B------:R-:W-:Y:S01]  /*1760*/  VIADD R10, R10, 0x2 ;  /* 0x000000020a0a7836 */ /* 0x000fe20000000000 */
[----:B--2---:R1:W-:Y:S04]  /*1770*/  @P0 STG.E desc[UR36][R4.64+0x4], R13 ;  /* 0x0000040d04000986 */ /* 0x0043e8000c101924 */
[----:B----4-:R1:W-:Y:S01]  /*1780*/  @P0 STG.E desc[UR36][R4.64+0xc], R11 ;  /* 0x00000c0b04000986 */ /* 0x0103e2000c101924 */
[----:B---3--:R-:W-:-:S13]  /*1790*/  ISETP.GT.AND P0, PT, R7, R12, PT ;  /* 0x0000000c0700720c */ /* 0x008fda0003f04270 */
[----:B-1----:R-:W-:Y:S05]  /*17a0*/  @!P0 BRA `(.L_x_14) ;  /* 0x0000000000188947 */ /* 0x002fea0003800000 */
[----:B------:R-:W2:Y:S04]  /*17b0*/  LDG.E R11, desc[UR36][R4.64+0x14] ;  /* 0x00001424040b7981 */ /* 0x000ea8000c1e1900 */
[----:B------:R-:W3:Y:S04]  /*17c0*/  LDG.E R13, desc[UR36][R4.64+0xc] ;  /* 0x00000c24040d7981 */ /* 0x000ee8000c1e1900 */
[----:B------:R0:W-:Y:S04]  /*17d0*/  STG.E desc[UR36][R4.64+0x8], R12 ;  /* 0x0000080c04007986 */ /* 0x0001e8000c101924 */
[----:B------:R0:W-:Y:S04]  /*17e0*/  STG.E desc[UR36][R4.64+0x10], R7 ;  /* 0x0000100704007986 */ /* 0x0001e8000c101924 */
[----:B--2---:R0:W-:Y:S04]  /*17f0*/  STG.E desc[UR36][R4.64+0xc], R11 ;  /* 0x00000c0b04007986 */ /* 0x0041e8000c101924 */
[----:B---3--:R0:W-:Y:S02]  /*1800*/  STG.E desc[UR36][R4.64+0x14], R13 ;  /* 0x0000140d04007986 */ /* 0x0081e4000c101924 */
.L_x_14:
[----:B------:R-:W-:Y:S05]  /*1810*/  @P1 BRA `(.L_x_9) ;  /* 0x0000000000301947 */ /* 0x000fea0003800000 */
[----:B0-----:R-:W0:Y:S02]  /*1820*/  LDC.64 R4, c[0x0][0x398] ;  /* 0x0000e600ff047b82 */ /* 0x001e240000000a00 */
[----:B0-----:R-:W-:-:S05]  /*1830*/  IMAD.WIDE.U32 R10, R10, 0x8, R4 ;  /* 0x000000080a0a7825 */ /* 0x001fca00078e0004 */
[----:B-1----:R-:W2:Y:S04]  /*1840*/  LDG.E R13, desc[UR36][R10.64] ;  /* 0x000000240a0d7981 */ /* 0x002ea8000c1e1900 */
[----:B------:R-:W2:Y:S02]  /*1850*/  LDG.E R4, desc[UR36][R10.64+0x8] ;  /* 0x000008240a047981 */ /* 0x000ea4000c1e1900 */
[----:B--2---:R-:W-:-:S13]  /*1860*/  ISETP.GT.AND P0, PT, R13, R4, PT ;  /* 0x000000040d00720c */ /* 0x004fda0003f04270 */
[----:B------:R-:W-:Y:S05]  /*1870*/  @!P0 BRA `(.L_x_9) ;  /* 0x0000000000188947 */ /* 0x000fea0003800000 */
[----:B------:R-:W2:Y:S04]  /*1880*/  LDG.E R7, desc[UR36][R10.64+0xc] ;  /* 0x00000c240a077981 */ /* 0x000ea8000c1e1900 */
[----:B------:R-:W3:Y:S04]  /*1890*/  LDG.E R5, desc[UR36][R10.64+0x4] ;  /* 0x000004240a057981 */ /* 0x000ee8000c1e1900 */
[----:B------:R4:W-:Y:S04]  /*18a0*/  STG.E desc[UR36][R10.64], R4 ;  /* 0x000000040a007986 */ /* 0x0009e8000c101924 */
[----:B------:R4:W-:Y:S04]  /*18b0*/  STG.E desc[UR36][R10.64+0x8], R13 ;  /* 0x0000080d0a007986 */ /* 0x0009e8000c101924 */
[----:B--2---:R4:W-:Y:S04]  /*18c0*/  STG.E desc[UR36][R10.64+0x4], R7 ;  /* 0x000004070a007986 */ /* 0x0049e8000c101924 */
[----:B---3--:R4:W-:Y:S02]  /*18d0*/  STG.E desc[UR36][R10.64+0xc], R5 ;  /* 0x00000c050a007986 */ /* 0x0089e4000c101924 */
.L_x_9:
[----:B------:R-:W-:Y:S01]  /*18e0*/  UIADD3 UR4, UPT, UPT, UR4, 0x1, URZ ;  /* 0x0000000104047890 */ /* 0x000fe2000fffe0ff */
[----:B------:R-:W-:Y:S02]  /*18f0*/  VIADD R8, R8, 0x1 ;  /* 0x0000000108087836 */ /* 0x000fe40000000000 */
[----:B------:R-:W-:Y:S02]  /*1900*/  VIADD R9, R9, 0x1 ;  /* 0x0000000109097836 */ /* 0x000fe40000000000 */
[----:B------:R-:W-:Y:S01]  /*1910*/  VIADD R3, R3, 0xffffffff ;  /* 0xffffffff03037836 */ /* 0x000fe20000000000 */
[----:B------:R-:W-:-:S13]  /*1920*/  ISETP.NE.AND P0, PT, R0, UR4, PT ;  /* 0x0000000400007c0c */ /* 0x000fda000bf05270 */
[----:B------:R-:W-:Y:S05]  /*1930*/  @P0 BRA `(.L_x_15) ;  /* 0xfffffff400100947 */ /* 0x000fea000383ffff */
.L_x_8:
[----:B------:R-:W5:Y:S02]  /*1940*/  LDCU UR5, c[0x0][0x388] ;  /* 0x00007100ff0577ac */ /* 0x000f640008000800 */
[----:B-----5:R-:W-:-:S09]  /*1950*/  UISETP.GE.AND UP0, UPT, UR5, 0x1, UPT ;  /* 0x000000010500788c */ /* 0x020fd2000bf06270 */
[----:B------:R-:W-:Y:S05]  /*1960*/  BRA.U !UP0, `(.L_x_16) ;  /* 0x0000000908847547 */ /* 0x000fea000b800000 */
[----:B------:R-:W-:Y:S01]  /*1970*/  ISETP.GE.U32.AND P0, PT, R0, 0xf, PT ;  /* 0x0000000f0000780c */ /* 0x000fe20003f06070 */
[----:B------:R-:W-:Y:S01]  /*1980*/  ULOP3.LUT UR4, UR5, 0xf, URZ, 0xc0, !UPT ;  /* 0x0000000f05047892 */ /* 0x000fe2000f8ec0ff */
[----:B------:R-:W-:-:S03]  /*1990*/  IMAD.MOV.U32 R3, RZ, RZ, RZ ;  /* 0x000000ffff037224 */ /* 0x000fc600078e00ff */
[----:B------:R-:W-:-:S08]  /*19a0*/  UISETP.NE.AND UP0, UPT, UR4, URZ, UPT ;  /* 0x000000ff0400728c */ /* 0x000fd0000bf05270 */
[----:B------:R-:W-:Y:S05]  /*19b0*/  @!P0 BRA `(.L_x_17) ;  /* 0x0000000400288947 */ /* 0x000fea0003800000 */
[----:B0-----:R-:W-:Y:S01]  /*19c0*/  ULOP3.LUT UR6, UR5, 0x7ffffff0, URZ, 0xc0, !UPT ;  /* 0x7ffffff005067892 */ /* 0x001fe2000f8ec0ff */
[----:B--234-:R-:W-:-:S05]  /*19d0*/  IMAD.MOV.U32 R8, RZ, RZ, RZ ;  /* 0x000000ffff087224 */ /* 0x01cfca00078e00ff */
[----:B------:R-:W-:-:S07]  /*19e0*/  IMAD.U32 R3, RZ, RZ, UR6 ;  /* 0x00000006ff037e24 */ /* 0x000fce000f8e00ff */
.L_x_18:
[----:B------:R-:W0:Y:S08]  /*19f0*/  LDC.64 R4, c[0x0][0x380] ;  /* 0x0000e000ff047b82 */ /* 0x000e300000000a00 */
[----:B-12---:R-:W1:Y:S01]  /*1a00*/  LDC.64 R6, c[0x0][0x3a0] ;  /* 0x0000e800ff067b82 */ /* 0x006e620000000a00 */
        /* <DEDUP_REMOVED lines=69> */
.L_x_17:
[----:B------:R-:W-:Y:S05]  /*1e60*/  BRA.U !UP0, `(.L_x_16) ;  /* 0x0000000508447547 */ /* 0x000fea000b800000 */
[----:B------:R-:W-:Y:S02]  /*1e70*/  UISETP.GE.U32.AND UP0, UPT, UR4, 0x8, UPT ;  /* 0x000000080400788c */ /* 0x000fe4000bf06070 */
[----:B0-----:R-:W-:-:S04]  /*1e80*/  ULOP3.LUT UR6, UR5, 0x7, URZ, 0xc0, !UPT ;  /* 0x0000000705067892 */ /* 0x001fc8000f8ec0ff */
[----:B------:R-:W-:-:S03]  /*1e90*/  UISETP.NE.AND UP1, UPT, UR6, URZ, UPT ;  /* 0x000000ff0600728c */ /* 0x000fc6000bf25270 */
[----:B------:R-:W-:Y:S08]  /*1ea0*/  BRA.U !UP0, `(.L_x_19) ;  /* 0x0000000108947547 */ /* 0x000ff0000b800000 */
[----:B--234-:R-:W0:Y:S08]  /*1eb0*/  LDC.64 R4, c[0x0][0x380] ;  /* 0x0000e000ff047b82 */ /* 0x01ce300000000a00 */
[----:B-1----:R-:W1:Y:S01]  /*1ec0*/  LDC.64 R6, c[0x0][0x3a0] ;  /* 0x0000e800ff067b82 */ /* 0x002e620000000a00 */
        /* <DEDUP_REMOVED lines=35> */
.L_x_19:
[----:B------:R-:W-:Y:S05]  /*2100*/  BRA.U !UP1, `(.L_x_16) ;  /* 0x00000001099c7547 */ /* 0x000fea000b800000 */
[----:B------:R-:W-:Y:S02]  /*2110*/  UISETP.GE.U32.AND UP0, UPT, UR6, 0x4, UPT ;  /* 0x000000040600788c */ /* 0x000fe4000bf06070 */
[----:B------:R-:W-:-:S04]  /*2120*/  ULOP3.LUT UR7, UR5, 0x3, URZ, 0xc0, !UPT ;  /* 0x0000000305077892 */ /* 0x000fc8000f8ec0ff */
        /* <DEDUP_REMOVED lines=14> */
[----:B------:R-:W3:Y:S04]  /*2210*/  LDG.E R19, desc[UR36][R4.64+0x10] ;  /* 0x0000102404137981 */ /* 0x000ee8000c1e1900 */
[----:B---3--:R2:W-:Y:S04]  /*2220*/  STG.E desc[UR36][R6.64+0x10], R19 ;  /* 0x0000101306007986 */ /* 0x0085e8000c101924 */
[----:B------:R-:W3:Y:S04]  /*2230*/  LDG.E R21, desc[UR36][R4.64+0x14] ;  /* 0x0000142404157981 */ /* 0x000ee8000c1e1900 */
[----:B---3--:R2:W-:Y:S04]  /*2240*/  STG.E desc[UR36][R6.64+0x14], R21 ;  /* 0x0000141506007986 */ /* 0x0085e8000c101924 */
[----:B0-----:R-:W3:Y:S04]  /*2250*/  LDG.E R9, desc[UR36][R4.64+0x18] ;  /* 0x0000182404097981 */ /* 0x001ee8000c1e1900 */
[----:B---3--:R2:W-:Y:S04]  /*2260*/  STG.E desc[UR36][R6.64+0x18], R9 ;  /* 0x0000180906007986 */ /* 0x0085e8000c101924 */
[----:B-1----:R-:W3:Y:S01]  /*2270*/  LDG.E R11, desc[UR36][R4.64+0x1c] ;  /* 0x00001c24040b7981 */ /* 0x002ee2000c1e1900 */
[----:B------:R-:W-:-:S03]  /*2280*/  VIADD R3, R3, 0x4 ;  /* 0x0000000403037836 */ /* 0x000fc60000000000 */
[----:B---3--:R2:W-:Y:S04]  /*2290*/  STG.E desc[UR36][R6.64+0x1c], R11 ;  /* 0x00001c0b06007986 */ /* 0x0085e8000c101924 */
.L_x_20:
[----:B------:R-:W-:Y:S05]  /*22a0*/  BRA.U !UP1, `(.L_x_16) ;  /* 0x0000000109347547 */ /* 0x000fea000b800000 */
[----:B--234-:R-:W0:Y:S01]  /*22b0*/  LDC.64 R10, c[0x0][0x3a0] ;  /* 0x0000e800ff0a7b82 */ /* 0x01ce220000000a00 */
[----:B------:R-:W-:-:S07]  /*22c0*/  UMOV UR4, URZ ;  /* 0x000000ff00047c82 */ /* 0x000fce0008000000 */
[----:B------:R-:W2:Y:S02]  /*22d0*/  LDC.64 R8, c[0x0][0x380] ;  /* 0x0000e000ff087b82 */ /* 0x000ea40000000a00 */
.L_x_21:
[----:B--2---:R-:W-:-:S05]  /*22e0*/  IMAD.WIDE.U32 R4, R3, 0x8, R8 ;  /* 0x0000000803047825 */ /* 0x004fca00078e0008 */
[----:B01----:R-:W2:Y:S01]  /*22f0*/  LDG.E R13, desc[UR36][R4.64] ;  /* 0x00000024040d7981 */ /* 0x003ea2000c1e1900 */
[----:B0-----:R-:W-:-:S05]  /*2300*/  IMAD.WIDE.U32 R6, R3, 0x8, R10 ;  /* 0x0000000803067825 */ /* 0x001fca00078e000a */
[----:B--2---:R0:W-:Y:S04]  /*2310*/  STG.E desc[UR36][R6.64], R13 ;  /* 0x0000000d06007986 */ /* 0x0041e8000c101924 */
[----:B------:R-:W2:Y:S01]  /*2320*/  LDG.E R15, desc[UR36][R4.64+0x4] ;  /* 0x00000424040f7981 */ /* 0x000ea2000c1e1900 */
[----:B------:R-:W-:Y:S01]  /*2330*/  UIADD3 UR4, UPT, UPT, UR4, 0x1, URZ ;  /* 0x0000000104047890 */ /* 0x000fe2000fffe0ff */
[----:B------:R-:W-:-:S03]  /*2340*/  VIADD R3, R3, 0x1 ;  /* 0x0000000103037836 */ /* 0x000fc60000000000 */
[----:B------:R-:W-:Y:S01]  /*2350*/  UISETP.NE.AND UP0, UPT, UR4, UR7, UPT ;  /* 0x000000070400728c */ /* 0x000fe2000bf05270 */
[----:B--2---:R0:W-:Y:S08]  /*2360*/  STG.E desc[UR36][R6.64+0x4], R15 ;  /* 0x0000040f06007986 */ /* 0x0041f0000c101924 */
[----:B------:R-:W-:Y:S05]  /*2370*/  BRA.U UP0, `(.L_x_21) ;  /* 0xfffffffd00d87547 */ /* 0x000fea000b83ffff */
.L_x_16:
[----:B------:R-:W-:-:S09]  /*2380*/  UISETP.GE.AND UP0, UPT, UR5, 0x2, UPT ;  /* 0x000000020500788c */ /* 0x000fd2000bf06270 */
[----:B------:R-:W-:Y:S05]  /*2390*/  BRA.U !UP0, `(.L_x_1) ;  /* 0x0000000d08047547 */ /* 0x000fea000b800000 */
[----:B0-234-:R-:W-:Y:S01]  /*23a0*/  PRMT R9, RZ, 0x7610, R9 ;  /* 0x00007610ff097816 */ /* 0x01dfe20000000009 */
[----:B------:R-:W-:Y:S01]  /*23b0*/  IMAD.MOV.U32 R3, RZ, RZ, R0 ;  /* 0x000000ffff037224 */ /* 0x000fe200078e0000 */
[----:B------:R-:W-:Y:S01]  /*23c0*/  PRMT R8, RZ, 0x7610, R8 ;  /* 0x00007610ff087816 */ /* 0x000fe20000000008 */
[----:B------:R-:W0:Y:S01]  /*23d0*/  LDCU.U16 UR7, c[0x0][0x388] ;  /* 0x00007100ff0777ac */ /* 0x000e220008000400 */
[----:B------:R-:W-:-:S05]  /*23e0*/  UMOV UR4, URZ ;  /* 0x000000ff00047c82 */ /* 0x000fca0008000000 */
.L_x_28:
[----:B------:R-:W2:Y:S02]  /*23f0*/  LDCU UR5, c[0x0][0x388] ;  /* 0x00007100ff0577ac */ /* 0x000ea40008000800 */
[----:B--2---:R-:W-:-:S04]  /*2400*/  UIADD3 UR6, UPT, UPT, UR4, -UR5, URZ ;  /* 0x8000000504067290 */ /* 0x004fc8000fffe0ff */
[----:B------:R-:W-:-:S09]  /*2410*/  UISETP.GT.AND UP0, UPT, UR6, -0x2, UPT ;  /* 0xfffffffe0600788c */ /* 0x000fd2000bf04270 */
[----:B01-34-:R-:W-:Y:S05]  /*2420*/  BRA.U UP0, `(.L_x_22) ;  /* 0x0000000900c87547 */ /* 0x01bfea000b800000 */
[----:B------:R-:W-:Y:S01]  /*2430*/  UIADD3 UR5, UPT, UPT, -UR4, -0x2, UR5 ;  /* 0xfffffffe04057890 */ /* 0x000fe2000fffe105 */
[----:B------:R-:W-:-:S03]  /*2440*/  IMAD.MOV.U32 R10, RZ, RZ, RZ ;  /* 0x000000ffff0a7224 */ /* 0x000fc600078e00ff */
[----:B------:R-:W-:-:S09]  /*2450*/  UISETP.GE.U32.AND UP0, UPT, UR5, 0x7, UPT ;  /* 0x000000070500788c */ /* 0x000fd2000bf06070 */
[----:B------:R-:W-:Y:S05]  /*2460*/  BRA.U !UP0, `(.L_x_23) ;  /* 0x0000000508487547 */ /* 0x000fea000b800000 */
[----:B-1----:R-:W1:Y:S08]  /*2470*/  LDC.64 R6, c[0x0][0x3a0] ;  /* 0x0000e800ff067b82 */ /* 0x002e700000000a00 */
[----:B------:R-:W2:Y:S01]  /*2480*/  LDC.64 R4, c[0x0][0x3a0] ;  /* 0x0000e800ff047b82 */ /* 0x000ea20000000a00 */
[----:B-1----:R1:W5:Y:S01]  /*2490*/  LDG.E R29, desc[UR36][R6.64+0x4] ;  /* 0x00000424061d7981 */ /* 0x002362000c1e1900 */
[----:B------:R-:W-:Y:S01]  /*24a0*/  IMAD.MOV.U32 R11, RZ, RZ, RZ ;  /* 0x000000ffff0b7224 */ /* 0x000fe200078e00ff */
[----:B------:R-:W-:-:S07]  /*24b0*/  LOP3.LUT R10, R3, 0xfffffff8, RZ, 0xc0, !PT ;  /* 0xfffffff8030a7812 */ /* 0x000fce00078ec0ff */
.L_x_25:
[----:B012---:R-:W-:-:S05]  /*24c0*/  IMAD.WIDE.U32 R6, R11, 0x8, R4 ;  /* 0x000000080b067825 */ /* 0x007fca00078e0004 */
[----:B------:R-:W2:Y:S04]  /*24d0*/  LDG.E R12, desc[UR36][R6.64+0xc] ;  /* 0x00000c24060c7981 */ /* 0x000ea8000c1e1900 */
[----:B------:R-:W3:Y:S04]  /*24e0*/  LDG.E R20, desc[UR36][R6.64+0x14] ;  /* 0x0000142406147981 */ /* 0x000ee8000c1e1900 */
[----:B------:R-:W4:Y:S04]  /*24f0*/  LDG.E R15, desc[UR36][R6.64+0x1c] ;  /* 0x00001c24060f7981 */ /* 0x000f28000c1e1900 */
        /* <DEDUP_REMOVED lines=21> */
[----:B------:R-:W4:Y:S01]  /*2650*/  @P2 LDG.E R27, desc[UR36][R6.64+0x18] ;  /* 0x00001824061b2981 */ /* 0x000f22000c1e1900 */
[----:B0-----:R-:W-:-:S05]  /*2660*/  @P2 IMAD.MOV.U32 R15, RZ, RZ, R20 ;  /* 0x000000ffff0f2224 */ /* 0x001fca00078e0014 */
[----:B------:R-:W-:Y:S01]  /*2670*/  ISETP.GT.AND P3, PT, R15, R21, PT ;  /* 0x000000150f00720c */ /* 0x000fe20003f64270 */
[----:B------:R-:W-:Y:S04]  /*2680*/  @P2 STG.E desc[UR36][R6.64+0x1c], R20 ;  /* 0x00001c1406002986 */ /* 0x000fe8000c101924 */
[----:B--2---:R-:W-:Y:S08]  /*2690*/  @P2 STG.E desc[UR36][R6.64+0x18], R24 ;  /* 0x0000181806002986 */ /* 0x004ff0000c101924 */
        /* <DEDUP_REMOVED lines=12> */
[----:B------:R-:W3:Y:S02]  /*2760*/  LDG.E R29, desc[UR36][R6.64+0x44] ;  /* 0x00004424061d7981 */ /* 0x000ee4000c1e1900 */
[----:B----4-:R-:W-:Y:S02]  /*2770*/  ISETP.GT.AND P5, PT, R25, R12, PT ;  /* 0x0000000c1900720c */ /* 0x010fe40003fa4270 */
[----:B--2---:R-:W-:Y:S11]  /*2780*/  @P4 STG.E desc[UR36][R6.64+0x28], R26 ;  /* 0x0000281a06004986 */ /* 0x004ff6000c101924 */
        /* <DEDUP_REMOVED lines=31> */
.L_x_24:
[----:B------:R-:W-:Y:S05]  /*2980*/  @P1 BRA `(.L_x_25) ;  /* 0xfffffff800cc1947 */ /* 0x000fea000383ffff */
.L_x_23:
        /* <DEDUP_REMOVED lines=49> */
.L_x_26:
        /* <DEDUP_REMOVED lines=30> */
.L_x_27:
        /* <DEDUP_REMOVED lines=13> */
.L_x_22:
[----:B------:R-:W-:Y:S01]  /*2f50*/  UIADD3 UR4, UPT, UPT, UR4, 0x1, URZ ;  /* 0x0000000104047890 */ /* 0x000fe2000fffe0ff */
[----:B------:R-:W-:Y:S02]  /*2f60*/  VIADD R8, R8, 0x1 ;  /* 0x0000000108087836 */ /* 0x000fe40000000000 */
[----:B------:R-:W-:Y:S02]  /*2f70*/  VIADD R9, R9, 0x1 ;  /* 0x0000000109097836 */ /* 0x000fe40000000000 */
[----:B------:R-:W-:Y:S01]  /*2f80*/  VIADD R3, R3, 0xffffffff ;  /* 0xffffffff03037836 */ /* 0x000fe20000000000 */
[----:B------:R-:W-:-:S13]  /*2f90*/  ISETP.NE.AND P0, PT, R0, UR4, PT ;  /* 0x0000000400007c0c */ /* 0x000fda000bf05270 */
[----:B------:R-:W-:Y:S05]  /*2fa0*/  @P0 BRA `(.L_x_28) ;  /* 0xfffffff400100947 */ /* 0x000fea000383ffff */
.L_x_1:
[----:B0-----:R-:W-:Y:S05]  /*2fb0*/  BSYNC.RECONVERGENT B0 ;  /* 0x0000000000007941 */ /* 0x001fea0003800200 */
.L_x_0:
[----:B--234-:R-:W-:Y:S01]  /*2fc0*/  IMAD.MOV.U32 R9, RZ, RZ, 0x7fffffff ;  /* 0x7fffffffff097424 */ /* 0x01cfe200078e00ff */
[----:B------:R-:W0:Y:S01]  /*2fd0*/  LDC.64 R4, c[0x0][0x398] ;  /* 0x0000e600ff047b82 */ /* 0x000e220000000a00 */
[----:B------:R-:W2:Y:S03]  /*2fe0*/  LDCU UR38, c[0x0][0x388] ;  /* 0x00007100ff2677ac */ /* 0x000ea60008000800 */
[----:B------:R3:W-:Y:S04]  /*2ff0*/  STG.E desc[UR36][R22.64], R9 ;  /* 0x0000000916007986 */ /* 0x0007e8000c101924 */
[----:B-1----:R-:W1:Y:S01]  /*3000*/  LDC.64 R6, c[0x0][0x3a0] ;  /* 0x0000e800ff067b82 */ /* 0x002e620000000a00 */
[----:B0-----:R-:W-:-:S07]  /*3010*/  IMAD.WIDE R4, R17, 0x8, R4 ;  /* 0x0000000811047825 */ /* 0x001fce00078e0204 */
[----:B------:R-:W-:Y:S01]  /*3020*/  BAR.SYNC.DEFER_BLOCKING 0x0 ;  /* 0x0000000000007b1d */ /* 0x000fe20000010000 */
[----:B-1----:R-:W-:-:S05]  /*3030*/  IMAD.WIDE R6, R16, 0x8, R6 ;  /* 0x0000000810067825 */ /* 0x002fca00078e0206 */
[----:B------:R-:W4:Y:S04]  /*3040*/  LDG.E R3, desc[UR36][R4.64+0x4] ;  /* 0x0000042404037981 */ /* 0x000f28000c1e1900 */
[----:B------:R-:W4:Y:S04]  /*3050*/  LDG.E R24, desc[UR36][R6.64+0x4] ;  /* 0x0000042406187981 */ /* 0x000f28000c1e1900 */
[----:B------:R-:W5:Y:S04]  /*3060*/  LDG.E R25, desc[UR36][R4.64] ;  /* 0x0000002404197981 */ /* 0x000f68000c1e1900 */
[----:B------:R-:W5:Y:S01]  /*3070*/  LDG.E R0, desc[UR36][R6.64] ;  /* 0x0000002406007981 */ /* 0x000f62000c1e1900 */
[----:B------:R-:W-:-:S02]  /*3080*/  CS2R R18, SRZ ;  /* 0x0000000000127805 */ /* 0x000fc4000001ff00 */
[----:B----4-:R-:W-:-:S04]  /*3090*/  ISETP.GE.AND P0, PT, R3, R24, PT ;  /* 0x000000180300720c */ /* 0x010fc80003f06270 */
[----:B-----5:R-:W-:-:S13]  /*30a0*/  ISETP.GT.OR P0, PT, R25, R0, !P0 ;  /* 0x000000001900720c */ /* 0x020fda0004704670 */
[----:B--23--:R-:W-:Y:S05]  /*30b0*/  @P0 BRA `(.L_x_29) ;  /* 0x0000001400e40947 */ /* 0x00cfea0003800000 */
[----:B------:R-:W0:Y:S01]  /*30c0*/  LDCU UR4, c[0x0][0x388] ;  /* 0x00007100ff0477ac */ /* 0x000e220008000800 */
[----:B------:R-:W-:Y:S01]  /*30d0*/  BSSY.RECONVERGENT B0, `(.L_x_30) ;  /* 0x0000027000007945 */ /* 0x000fe20003800200 */
[----:B------:R-:W-:Y:S02]  /*30e0*/  CS2R R4, SRZ ;  /* 0x0000000000047805 */ /* 0x000fe4000001ff00 */
[----:B0-----:R-:W-:-:S13]  /*30f0*/  ISETP.GE.AND P0, PT, R17, UR4, PT ;  /* 0x0000000411007c0c */ /* 0x001fda000bf06270 */
[----:B------:R-:W-:Y:S05]  /*3100*/  @P0 BRA `(.L_x_31) ;  /* 0x00000000008c0947 */ /* 0x000fea0003800000 */
[----:B------:R-:W-:Y:S01]  /*3110*/  BSSY.RECONVERGENT B1, `(.L_x_32) ;  /* 0x0000021000017945 */ /* 0x000fe20003800200 */
[----:B------:R-:W-:Y:S02]  /*3120*/  IMAD.MOV.U32 R0, RZ, RZ, RZ ;  /* 0x000000ffff007224 */ /* 0x000fe400078e00ff */
[----:B------:R-:W-:-:S07]  /*3130*/  IMAD.MOV.U32 R3, RZ, RZ, R17 ;  /* 0x000000ffff037224 */ /* 0x000fce00078e0011 */
.L_x_39:
[----:B0-----:R-:W0:Y:S01]  /*3140*/  LDCU UR4, c[0x0][0x388] ;  /* 0x00007100ff0477ac */ /* 0x001e220008000800 */
[----:B------:R-:W-:Y:S01]  /*3150*/  BSSY.RECONVERGENT B2, `(.L_x_33) ;  /* 0x0000018000027945 */ /* 0x000fe20003800200 */
[----:B0-----:R-:W-:-:S13]  /*3160*/  ISETP.GE.AND P0, PT, R16, UR4, PT ;  /* 0x0000000410007c0c */ /* 0x001fda000bf06270 */
[----:B------:R-:W-:Y:S05]  /*3170*/  @P0 BRA `(.L_x_34) ;  /* 0x0000000000540947 */ /* 0x000fea0003800000 */
[----:B------:R-:W0:Y:S08]  /*3180*/  LDC.64 R4, c[0x0][0x398] ;  /* 0x0000e600ff047b82 */ /* 0x000e300000000a00 */
[----:B------:R-:W1:Y:S01]  /*3190*/  LDC.64 R6, c[0x0][0x3a0] ;  /* 0x0000e800ff067b82 */ /* 0x000e620000000a00 */
[----:B0-----:R-:W-:-:S05]  /*31a0*/  IMAD.WIDE R4, R3, 0x8, R4 ;  /* 0x0000000803047825 */ /* 0x001fca00078e0204 */
[----:B------:R0:W5:Y:S01]  /*31b0*/  LDG.E R13, desc[UR36][R4.64] ;  /* 0x00000024040d7981 */ /* 0x000162000c1e1900 */
[----:B------:R-:W-:-:S07]  /*31c0*/  IMAD.MOV.U32 R11, RZ, RZ, R16 ;  /* 0x000000ffff0b7224 */ /* 0x000fce00078e0010 */
.L_x_38:
[----:B-1----:R-:W-:-:S05]  /*31d0*/  IMAD.WIDE R8, R11, 0x8, R6 ;  /* 0x000000080b087825 */ /* 0x002fca00078e0206 */
[----:B------:R-:W2:Y:S01]  /*31e0*/  LDG.E R10, desc[UR36][R8.64] ;  /* 0x00000024080a7981 */ /* 0x000ea2000c1e1900 */
[----:B------:R-:W-:Y:S01]  /*31f0*/  BSSY.RELIABLE B3, `(.L_x_35) ;  /* 0x0000008000037945 */ /* 0x000fe20003800100 */
[----:B--2--5:R-:W-:-:S13]  /*3200*/  ISETP.NE.AND P0, PT, R13, R10, PT ;  /* 0x0000000a0d00720c */ /* 0x024fda0003f05270 */
[----:B------:R-:W-:Y:S05]  /*3210*/  @P0 BRA `(.L_x_36) ;  /* 0x0000000000140947 */ /* 0x000fea0003800000 */
[----:B------:R-:W2:Y:S04]  /*3220*/  LDG.E R9, desc[UR36][R8.64+0x4] ;  /* 0x0000042408097981 */ /* 0x000ea8000c1e1900 */
[----:B------:R-:W2:Y:S02]  /*3230*/  LDG.E R10, desc[UR36][R4.64+0x4] ;  /* 0x00000424040a7981 */ /* 0x000ea4000c1e1900 */
[----:B--2---:R-:W-:-:S13]  /*3240*/  ISETP.NE.AND P0, PT, R10, R9, PT ;  /* 0x000000090a00720c */ /* 0x004fda0003f05270 */
[----:B------:R-:W-:Y:S05]  /*3250*/  @!P0 BREAK.RELIABLE B3 ;  /* 0x0000000000038942 */ /* 0x000fea0003800100 */
[----:B------:R-:W-:Y:S05]  /*3260*/  @!P0 BRA `(.L_x_37) ;  /* 0x0000000000148947 */ /* 0x000fea0003800000 */
.L_x_36:
[----:B------:R-:W-:Y:S05]  /*3270*/  BSYNC.RELIABLE B3 ;  /* 0x0000000000037941 */ /* 0x000fea0003800100 */
.L_x_35:
[----:B------:R-:W-:-:S05]  /*3280*/  VIADD R11, R11, 0x1 ;  /* 0x000000010b0b7836 */ /* 0x000fca0000000000 */
[----:B------:R-:W-:-:S13]  /*3290*/  ISETP.NE.AND P0, PT, R11, UR38, PT ;  /* 0x000000260b007c0c */ /* 0x000fda000bf05270 */
[----:B------:R-:W-:Y:S05]  /*32a0*/  @P0 BRA `(.L_x_38) ;  /* 0xfffffffc00c80947 */ /* 0x000fea000383ffff */
[----:B------:R-:W-:Y:S05]  /*32b0*/  BRA `(.L_x_34) ;  /* 0x0000000000047947 */ /* 0x000fea0003800000 */
.L_x_37:
[----:B------:R-:W-:-:S07]  /*32c0*/  VIADD R0, R0, 0x1 ;  /* 0x0000000100007836 */ /* 0x000fce0000000000 */
.L_x_34:
[----:B------:R-:W-:Y:S05]  /*32d0*/  BSYNC.RECONVERGENT B2 ;  /* 0x0000000000027941 */ /* 0x000fea0003800200 */
.L_x_33:
[----:B------:R-:W1:Y:S01]  /*32e0*/  LDCU UR4, c[0x0][0x388] ;  /* 0x00007100ff0477ac */ /* 0x000e620008000800 */
[----:B------:R-:W-:-:S05]  /*32f0*/  VIADD R3, R3, 0x1 ;  /* 0x0000000103037836 */ /* 0x000fca0000000000 */
[----:B-1----:R-:W-:-:S13]  /*3300*/  ISETP.NE.AND P0, PT, R3, UR4, PT ;  /* 0x0000000403007c0c */ /* 0x002fda000bf05270 */
[----:B------:R-:W-:Y:S05]  /*3310*/  @P0 BRA `(.L_x_39) ;  /* 0xfffffffc00880947 */ /* 0x000fea000383ffff */
[----:B------:R-:W-:Y:S05]  /*3320*/  BSYNC.RECONVERGENT B1 ;  /* 0x0000000000017941 */ /* 0x000fea0003800200 */
.L_x_32:
[----:B0-----:R-:W-:-:S07]  /*3330*/  IMAD.WIDE R4, R0, 0x8, RZ ;  /* 0x0000000800047825 */ /* 0x001fce00078e02ff */
.L_x_31:
[----:B------:R-:W-:Y:S05]  /*3340*/  BSYNC.RECONVERGENT B0 ;  /* 0x0000000000007941 */ /* 0x000fea0003800200 */
.L_x_30:
[----:B------:R-:W-:-:S04]  /*3350*/  MOV R0, 0x0 ;  /* 0x0000000000007802 */ /* 0x000fc80000000f00 */
[----:B------:R0:W1:Y:S03]  /*3360*/  LDC.64 R6, c[0x4][R0] ;  /* 0x0100000000067b82 */ /* 0x0000660000000a00 */
[----:B------:R-:W-:-:S07]  /*3370*/  LEPC R20, `(.L_x_40) ;  /* 0x000000001014794e */ /* 0x000fce0000000000 */
[----:B01----:R-:W-:Y:S05]  /*3380*/  CALL.ABS.NOINC R6 ;  /* 0x0000000006007343 */ /* 0x003fea0003c00000 */
.L_x_40:
[----:B------:R-:W0:Y:S01]  /*3390*/  LDCU UR4, c[0x0][0x388] ;  /* 0x00007100ff0477ac */ /* 0x000e220008000800 */
[----:B------:R-:W-:Y:S01]  /*33a0*/  BSSY.RECONVERGENT B2, `(.L_x_41) ;  /* 0x00000a0000027945 */ /* 0x000fe20003800200 */
[----:B------:R-:W-:Y:S02]  /*33b0*/  IMAD.MOV.U32 R27, RZ, RZ, RZ ;  /* 0x000000ffff1b7224 */ /* 0x000fe400078e00ff */
[----:B------:R-:W-:Y:S02]  /*33c0*/  IMAD.MOV.U32 R18, RZ, RZ, R4 ;  /* 0x000000ffff127224 */ /* 0x000fe400078e0004 */
[----:B------:R-:W-:Y:S01]  /*33d0*/  IMAD.MOV.U32 R19, RZ, RZ, R5 ;  /* 0x000000ffff137224 */ /* 0x000fe200078e0005 */
[----:B0-----:R-:W-:-:S13]  /*33e0*/  ISETP.GE.AND P0, PT, R16, UR4, PT ;  /* 0x0000000410007c0c */ /* 0x001fda000bf06270 */
[----:B------:R-:W-:Y:S05]  /*33f0*/  @P0 BRA `(.L_x_42) ;  /* 0x0000000800680947 */ /* 0x000fea0003800000 */
[----:B------:R-:W-:-:S07]  /*3400*/  IMAD.MOV.U32 R27, RZ, RZ, RZ ;  /* 0x000000ffff1b7224 */ /* 0x000fce00078e00ff */
.L_x_59:
[----:B0-----:R-:W0:Y:S01]  /*3410*/  LDCU UR4, c[0x0][0x388] ;  /* 0x00007100ff0477ac */ /* 0x001e220008000800 */
[----:B------:R-:W-:Y:S01]  /*3420*/  BSSY.RECONVERGENT B1, `(.L_x_43) ;  /* 0x0000093000017945 */ /* 0x000fe20003800200 */
[----:B0-----:R-:W-:-:S13]  /*3430*/  ISETP.GE.AND P0, PT, R17, UR4, PT ;  /* 0x0000000411007c0c */ /* 0x001fda000bf06270 */
[----:B-1----:R-:W-:Y:S05]  /*3440*/  @P0 BRA `(.L_x_44) ;  /* 0x0000000800400947 */ /* 0x002fea0003800000 */
[----:B------:R-:W0:Y:S02]  /*3450*/  LDC.64 R4, c[0x0][0x3a0] ;  /* 0x0000e800ff047b82 */ /* 0x000e240000000a00 */
[----:B0-----:R-:W-:-:S05]  /*3460*/  IMAD.WIDE R4, R16, 0x8, R4 ;  /* 0x0000000810047825 */ /* 0x001fca00078e0204 */
[----:B------:R0:W5:Y:S01]  /*3470*/  LDG.E R0, desc[UR36][R4.64] ;  /* 0x0000002404007981 */ /* 0x000162000c1e1900 */
[----:B------:R-:W-:Y:S01]  /*3480*/  LOP3.LUT R3, R27, 0x7, RZ, 0xc0, !PT ;  /* 0x000000071b037812 */ /* 0x000fe200078ec0ff */
[----:B------:R-:W-:-:S07]  /*3490*/  IMAD.MOV.U32 R8, RZ, RZ, R17 ;  /* 0x000000ffff087224 */ /* 0x000fce00078e0011 */
.L_x_58:
[----:B------:R-:W1:Y:S02]  /*34a0*/  LDC.64 R6, c[0x0][0x398] ;  /* 0x0000e600ff067b82 */ /* 0x000e640000000a00 */
        /* <DEDUP_REMOVED lines=8> */
[----:B------:R-:W-:Y:S05]  /*3530*/  @P0 BRA `(.L_x_46) ;  /* 0x0000000400dc0947 */ /* 0x000fea0003800000 */
[----:B------:R-:W-:-:S13]  /*3540*/  ISETP.GE.AND P0, PT, R27, 0x1, PT ;  /* 0x000000011b00780c */ /* 0x000fda0003f06270 */
[----:B------:R-:W-:Y:S05]  /*3550*/  @!P0 BREAK.RELIABLE B0 ;  /* 0x0000000000008942 */ /* 0x000fea0003800100 */
[----:B------:R-:W-:Y:S05]  /*3560*/  @!P0 BRA `(.L_x_47) ;  /* 0x0000000400e88947 */ /* 0x000fea0003800000 */
[----:B------:R-:W-:Y:S01]  /*3570*/  ISETP.GE.U32.AND P0, PT, R27, 0x8, PT ;  /* 0x000000081b00780c */ /* 0x000fe20003f06070 */
[----:B------:R-:W-:Y:S01]  /*3580*/  BSSY.RECONVERGENT B3, `(.L_x_48) ;  /* 0x0000034000037945 */ /* 0x000fe20003800200 */
[----:B------:R-:W-:-:S11]  /*3590*/  CS2R R10, SRZ ;  /* 0x00000000000a7805 */ /* 0x000fd6000001ff00 */
[----:B------:R-:W-:Y:S05]  /*35a0*/  @!P0 BRA `(.L_x_49) ;  /* 0x0000000000c48947 */ /* 0x000fea0003800000 */
[----:B------:R-:W-:Y:S01]  /*35b0*/  BSSY.RECONVERGENT B4, `(.L_x_50) ;  /* 0x000002f000047945 */ /* 0x000fe20003800200 */
[----:B------:R-:W-:-:S07]  /*35c0*/  CS2R R10, SRZ ;  /* 0x00000000000a7805 */ /* 0x000fce000001ff00 */
.L_x_51:
[----:B------:R-:W-:-:S05]  /*35d0*/  IMAD.WIDE.U32 R6, R11, 0x8, R18 ;  /* 0x000000080b067825 */ /* 0x000fca00078e0012 */
[----:B------:R-:W2:Y:S04]  /*35e0*/  LD.E R13, desc[UR36][R6.64] ;  /* 0x00000024060d7980 */ /* 0x000ea8000c101900 */
[----:B------:R-:W3:Y:S04]  /*35f0*/  LD.E R15, desc[UR36][R6.64+0x8] ;  /* 0x00000824060f7980 */ /* 0x000ee8000c101900 */
[----:B------:R-:W4:Y:S04]  /*3600*/  LD.E R21, desc[UR36][R6.64+0x10] ;  /* 0x0000102406157980 */ /* 0x000f28000c101900 */
[----:B------:R-:W5:Y:S01]  /*3610*/  LD.E R29, desc[UR36][R6.64+0x18] ;  /* 0x00001824061d7980 */ /* 0x000f62000c101900 */
[----:B--2---:R-:W-:-:S03]  /*3620*/  ISETP.NE.AND P0, PT, R0, R13, PT ;  /* 0x0000000d0000720c */ /* 0x004fc60003f05270 */
[----:B------:R-:W2:Y:S01]  /*3630*/  LD.E R13, desc[UR36][R6.64+0x20] ;  /* 0x00002024060d7980 */ /* 0x000ea2000c101900 */
[----:B---3--:R-:W-:-:S03]  /*3640*/  ISETP.NE.AND P5, PT, R0, R15, PT ;  /* 0x0000000f0000720c */ /* 0x008fc60003fa5270 */
[----:B------:R-:W3:Y:S06]  /*3650*/  LD.E R15, desc[UR36][R6.64+0x28] ;  /* 0x00002824060f7980 */ /* 0x000eec000c101900 */
[----:B------:R-:W3:Y:S04]  /*3660*/  @!P0 LD.E R12, desc[UR36][R6.64+0x4] ;  /* 0x00000424060c8980 */ /* 0x000ee8000c101900 */
[----:B------:R-:W3:Y:S01]  /*3670*/  @!P5 LD.E R14, desc[UR36][R6.64+0xc] ;  /* 0x00000c24060ed980 */ /* 0x000ee2000c101900 */
[----:B----4-:R-:W-:-:S03]  /*3680*/  ISETP.NE.AND P4, PT, R0, R21, PT ;  /* 0x000000150000720c */ /* 0x010fc60003f85270 */
[----:B------:R-:W4:Y:S01]  /*3690*/  LD.E R21, desc[UR36][R6.64+0x30] ;  /* 0x0000302406157980 */ /* 0x000f22000c101900 */
[----:B-----5:R-:W-:-:S03]  /*36a0*/  ISETP.NE.AND P3, PT, R0, R29, PT ;  /* 0x0000001d0000720c */ /* 0x020fc60003f65270 */
[----:B------:R-:W5:Y:S01]  /*36b0*/  LD.E R29, desc[UR36][R6.64+0x38] ;  /* 0x00003824061d7980 */ /* 0x000f62000c101900 */
[----:B--2---:R-:W-:Y:S02]  /*36c0*/  ISETP.NE.AND P2, PT, R0, R13, PT ;  /* 0x0000000d0000720c */ /* 0x004fe40003f45270 */
[----:B---3--:R-:W-:-:S03]  /*36d0*/  @!P0 ISETP.NE.AND P1, PT, R9, R12, PT ;  /* 0x0000000c0900820c */ /* 0x008fc60003f25270 */
[----:B------:R-:W2:Y:S01]  /*36e0*/  @!P4 LD.E R12, desc[UR36][R6.64+0x14] ;  /* 0x00001424060cc980 */ /* 0x000ea2000c101900 */
[----:B------:R-:W-:Y:S02]  /*36f0*/  @!P0 SEL R10, R10, 0x1, P1 ;  /* 0x000000010a0a8807 */ /* 0x000fe40000800000 */
[----:B------:R-:W-:-:S05]  /*3700*/  ISETP.NE.AND P1, PT, R0, R15, PT ;  /* 0x0000000f0000720c */ /* 0x000fca0003f25270 */
[----:B------:R-:W3:Y:S01]  /*3710*/  @!P2 LD.E R20, desc[UR36][R6.64+0x24] ;  /* 0x000024240614a980 */ /* 0x000ee2000c101900 */
[----:B------:R-:W-:-:S03]  /*3720*/  @!P5 ISETP.NE.AND P6, PT, R9, R14, PT ;  /* 0x0000000e0900d20c */ /* 0x000fc60003fc5270 */
[----:B------:R-:W3:Y:S01]  /*3730*/  @!P3 LD.E R14, desc[UR36][R6.64+0x1c] ;  /* 0x00001c24060eb980 */ /* 0x000ee2000c101900 */
[----:B----4-:R-:W-:Y:S02]  /*3740*/  ISETP.NE.AND P0, PT, R0, R21, PT ;  /* 0x000000150000720c */ /* 0x010fe40003f05270 */
[----:B------:R-:W-:Y:S02]  /*3750*/  @!P5 SEL R10, R10, 0x1, P6 ;  /* 0x000000010a0ad807 */ /* 0x000fe40003000000 */
[----:B-----5:R-:W-:Y:S01]  /*3760*/  ISETP.NE.AND P5, PT, R0, R29, PT ;  /* 0x0000001d0000720c */ /* 0x020fe20003fa5270 */
[----:B------:R-:W4:Y:S08]  /*3770*/  @!P1 LD.E R26, desc[UR36][R6.64+0x2c] ;  /* 0x00002c24061a9980 */ /* 0x000f30000c101900 */
[----:B------:R-:W5:Y:S04]  /*3780*/  @!P0 LD.E R28, desc[UR36][R6.64+0x34] ;  /* 0x00003424061c8980 */ /* 0x000f68000c101900 */
[----:B------:R-:W5:Y:S01]  /*3790*/  @!P5 LD.E R13, desc[UR36][R6.64+0x3c] ;  /* 0x00003c24060dd980 */ /* 0x000f62000c101900 */
[----:B------:R-:W-:Y:S01]  /*37a0*/  VIADD R11, R11, 0x8 ;  /* 0x000000080b0b7836 */ /* 0x000fe20000000000 */
[----:B--2---:R-:W-:-:S04]  /*37b0*/  @!P4 ISETP.NE.AND P6, PT, R9, R12, PT ;  /* 0x0000000c0900c20c */ /* 0x004fc80003fc5270 */
[----:B------:R-:W-:Y:S02]  /*37c0*/  @!P4 SEL R10, R10, 0x1, P6 ;  /* 0x000000010a0ac807 */ /* 0x000fe40003000000 */
[C---:B---3--:R-:W-:Y:S02]  /*37d0*/  @!P3 ISETP.NE.AND P6, PT, R9.reuse, R14, PT ;  /* 0x0000000e0900b20c */ /* 0x048fe40003fc5270 */
[----:B------:R-:W-:Y:S02]  /*37e0*/  @!P2 ISETP.NE.AND P4, PT, R9, R20, PT ;  /* 0x000000140900a20c */ /* 0x000fe40003f85270 */
[----:B------:R-:W-:Y:S02]  /*37f0*/  @!P3 SEL R10, R10, 0x1, P6 ;  /* 0x000000010a0ab807 */ /* 0x000fe40003000000 */
[----:B------:R-:W-:Y:S02]  /*3800*/  LOP3.LUT R12, R27, 0x7ffffff8, RZ, 0xc0, !PT ;  /* 0x7ffffff81b0c7812 */ /* 0x000fe400078ec0ff */
[----:B----4-:R-:W-:-:S02]  /*3810*/  @!P1 ISETP.NE.AND P3, PT, R9, R26, PT ;  /* 0x0000001a0900920c */ /* 0x010fc40003f65270 */
[----:B------:R-:W-:-:S04]  /*3820*/  @!P2 SEL R10, R10, 0x1, P4 ;  /* 0x000000010a0aa807 */ /* 0x000fc80002000000 */
[----:B------:R-:W-:Y:S02]  /*3830*/  @!P1 SEL R10, R10, 0x1, P3 ;  /* 0x000000010a0a9807 */ /* 0x000fe40001800000 */
[----:B------:R-:W-:Y:S02]  /*3840*/  ISETP.NE.AND P3, PT, R11, R12, PT ;  /* 0x0000000c0b00720c */ /* 0x000fe40003f65270 */
[C---:B-----5:R-:W-:Y:S02]  /*3850*/  @!P0 ISETP.NE.AND P2, PT, R9.reuse, R28, PT ;  /* 0x0000001c0900820c */ /* 0x060fe40003f45270 */
[----:B------:R-:W-:Y:S02]  /*3860*/  @!P5 ISETP.NE.AND P1, PT, R9, R13, PT ;  /* 0x0000000d0900d20c */ /* 0x000fe40003f25270 */
[----:B------:R-:W-:-:S04]  /*3870*/  @!P0 SEL R10, R10, 0x1, P2 ;  /* 0x000000010a0a8807 */ /* 0x000fc80001000000 */
[----:B------:R-:W-:-:S03]  /*3880*/  @!P5 SEL R10, R10, 0x1, P1 ;  /* 0x000000010a0ad807 */ /* 0x000fc60000800000 */
[----:B------:R-:W-:Y:S05]  /*3890*/  @P3 BRA `(.L_x_51) ;  /* 0xfffffffc004c3947 */ /* 0x000fea000383ffff */
[----:B------:R-:W-:Y:S05]  /*38a0*/  BSYNC.RECONVERGENT B4 ;  /* 0x0000000000047941 */ /* 0x000fea0003800200 */
.L_x_50:
[----:B------:R-:W-:-:S07]  /*38b0*/  IMAD.MOV.U32 R11, RZ, RZ, R12 ;  /* 0x000000ffff0b7224 */ /* 0x000fce00078e000c */
.L_x_49:
[----:B------:R-:W-:Y:S05]  /*38c0*/  BSYNC.RECONVERGENT B3 ;  /* 0x0000000000037941 */ /* 0x000fea0003800200 */
.L_x_48:
[----:B------:R-:W-:Y:S01]  /*38d0*/  ISETP.NE.AND P0, PT, R3, RZ, PT ;  /* 0x000000ff0300720c */ /* 0x000fe20003f05270 */
[----:B------:R-:W-:-:S12]  /*38e0*/  BSSY.RECONVERGENT B3, `(.L_x_52) ;  /* 0x0000039000037945 */ /* 0x000fd80003800200 */
[----:B------:R-:W-:Y:S05]  /*38f0*/  @!P0 BRA `(.L_x_53) ;  /* 0x0000000000dc8947 */ /* 0x000fea0003800000 */
[----:B------:R-:W-:Y:S01]  /*3900*/  VIADD R6, R3, 0xffffffff ;  /* 0xffffffff03067836 */ /* 0x000fe20000000000 */
[----:B------:R-:W-:Y:S01]  /*3910*/  BSSY.RECONVERGENT B4, `(.L_x_54) ;  /* 0x000001a000047945 */ /* 0x000fe20003800200 */
[----:B------:R-:W-:-:S03]  /*3920*/  LOP3.LUT P0, R28, R27, 0x3, RZ, 0xc0, !PT ;  /* 0x000000031b1c7812 */ /* 0x000fc6000780c0ff */
[----:B------:R-:W-:-:S13]  /*3930*/  ISETP.GE.U32.AND P1, PT, R6, 0x3, PT ;  /* 0x000000030600780c */ /* 0x000fda0003f26070 */
[----:B------:R-:W-:Y:S05]  /*3940*/  @!P1 BRA `(.L_x_55) ;  /* 0x0000000000589947 */ /* 0x000fea0003800000 */
[----:B------:R-:W-:-:S05]  /*3950*/  IMAD.WIDE.U32 R6, R11, 0x8, R18 ;  /* 0x000000080b067825 */ /* 0x000fca00078e0012 */
[----:B------:R-:W2:Y:S04]  /*3960*/  LD.E R13, desc[UR36][R6.64] ;  /* 0x00000024060d7980 */ /* 0x000ea8000c101900 */
[----:B------:R-:W3:Y:S04]  /*3970*/  LD.E R15, desc[UR36][R6.64+0x8] ;  /* 0x00000824060f7980 */ /* 0x000ee8000c101900 */
[----:B------:R-:W4:Y:S04]  /*3980*/  LD.E R21, desc[UR36][R6.64+0x10] ;  /* 0x0000102406157980 */ /* 0x000f28000c101900 */
[----:B------:R-:W5:Y:S01]  /*3990*/  LD.E R29, desc[UR36][R6.64+0x18] ;  /* 0x00001824061d7980 */ /* 0x000f62000c101900 */
[----:B--2---:R-:W-:-:S02]  /*39a0*/  ISETP.NE.AND P5, PT, R0, R13, PT ;  /* 0x0000000d0000720c */ /* 0x004fc40003fa5270 */
[C---:B---3--:R-:W-:Y:S02]  /*39b0*/  ISETP.NE.AND P4, PT, R0.reuse, R15, PT ;  /* 0x0000000f0000720c */ /* 0x048fe40003f85270 */
[C---:B----4-:R-:W-:Y:S02]  /*39c0*/  ISETP.NE.AND P1, PT, R0.reuse, R21, PT ;  /* 0x000000150000720c */ /* 0x050fe40003f25270 */
[----:B-----5:R-:W-:-:S07]  /*39d0*/  ISETP.NE.AND P2, PT, R0, R29, PT ;  /* 0x0000001d0000720c */ /* 0x020fce0003f45270 */
[----:B------:R-:W2:Y:S04]  /*39e0*/  @!P5 LD.E R12, desc[UR36][R6.64+0x4] ;  /* 0x00000424060cd980 */ /* 0x000ea8000c101900 */
[----:B------:R-:W3:Y:S04]  /*39f0*/  @!P4 LD.E R14, desc[UR36][R6.64+0xc] ;  /* 0x00000c24060ec980 */ /* 0x000ee8000c101900 */
[----:B------:R-:W4:Y:S04]  /*3a00*/  @!P1 LD.E R20, desc[UR36][R6.64+0x14] ;  /* 0x0000142406149980 */ /* 0x000f28000c101900 */
[----:B------:R-:W5:Y:S01]  /*3a10*/  @!P2 LD.E R26, desc[UR36][R6.64+0x1c] ;  /* 0x00001c24061aa980 */ /* 0x000f62000c101900 */
[----:B------:R-:W-:Y:S01]  /*3a20*/  VIADD R11, R11, 0x4 ;  /* 0x000000040b0b7836 */ /* 0x000fe20000000000 */
[----:B--2---:R-:W-:-:S02]  /*3a30*/  @!P5 ISETP.NE.AND P6, PT, R9, R12, PT ;  /* 0x0000000c0900d20c */ /* 0x004fc40003fc5270 */
[C---:B---3--:R-:W-:Y:S02]  /*3a40*/  @!P4 ISETP.NE.AND P3, PT, R9.reuse, R14, PT ;  /* 0x0000000e0900c20c */ /* 0x048fe40003f65270 */
[----:B------:R-:W-:Y:S02]  /*3a50*/  @!P5 SEL R10, R10, 0x1, P6 ;  /* 0x000000010a0ad807 */ /* 0x000fe40003000000 */
[C---:B----4-:R-:W-:Y:S02]  /*3a60*/  @!P1 ISETP.NE.AND P5, PT, R9.reuse, R20, PT ;  /* 0x000000140900920c */ /* 0x050fe40003fa5270 */
[----:B------:R-:W-:Y:S02]  /*3a70*/  @!P4 SEL R10, R10, 0x1, P3 ;  /* 0x000000010a0ac807 */ /* 0x000fe40001800000 */
[----:B-----5:R-:W-:Y:S02]  /*3a80*/  @!P2 ISETP.NE.AND P3, PT, R9, R26, PT ;  /* 0x0000001a0900a20c */ /* 0x020fe40003f65270 */
[----:B------:R-:W-:-:S04]  /*3a90*/  @!P1 SEL R10, R10, 0x1, P5 ;  /* 0x000000010a0a9807 */ /* 0x000fc80002800000 */
[----:B------:R-:W-:-:S07]  /*3aa0*/  @!P2 SEL R10, R10, 0x1, P3 ;  /* 0x000000010a0aa807 */ /* 0x000fce0001800000 */
.L_x_55:
[----:B------:R-:W-:Y:S05]  /*3ab0*/  BSYNC.RECONVERGENT B4 ;  /* 0x0000000000047941 */ /* 0x000fea0003800200 */
.L_x_54:
[----:B------:R-:W-:Y:S05]  /*3ac0*/  @!P0 BRA `(.L_x_53) ;  /* 0x0000000000688947 */ /* 0x000fea0003800000 */
[----:B------:R-:W-:Y:S01]  /*3ad0*/  ISETP.NE.AND P0, PT, R28, 0x1, PT ;  /* 0x000000011c00780c */ /* 0x000fe20003f05270 */
[----:B------:R-:W-:Y:S01]  /*3ae0*/  BSSY.RECONVERGENT B4, `(.L_x_56) ;  /* 0x0000010000047945 */ /* 0x000fe20003800200 */
[----:B------:R-:W-:-:S04]  /*3af0*/  LOP3.LUT R6, R27, 0x1, RZ, 0xc0, !PT ;  /* 0x000000011b067812 */ /* 0x000fc800078ec0ff */
[----:B------:R-:W-:-:S07]  /*3b00*/  ISETP.NE.U32.AND P4, PT, R6, 0x1, PT ;  /* 0x000000010600780c */ /* 0x000fce0003f85070 */
[----:B------:R-:W-:Y:S06]  /*3b10*/  @!P0 BRA `(.L_x_57) ;  /* 0x0000000000308947 */ /* 0x000fec0003800000 */
[----:B------:R-:W-:-:S05]  /*3b20*/  IMAD.WIDE.U32 R6, R11, 0x8, R18 ;  /* 0x000000080b067825 */ /* 0x000fca00078e0012 */
[----:B------:R-:W2:Y:S04]  /*3b30*/  LD.E R13, desc[UR36][R6.64] ;  /* 0x00000024060d7980 */ /* 0x000ea8000c101900 */
[----:B------:R-:W3:Y:S01]  /*3b40*/  LD.E R15, desc[UR36][R6.64+0x8] ;  /* 0x00000824060f7980 */ /* 0x000ee2000c101900 */
[C---:B--2---:R-:W-:Y:S02]  /*3b50*/  ISETP.NE.AND P0, PT, R0.reuse, R13, PT ;  /* 0x0000000d0000720c */ /* 0x044fe40003f05270 */
[----:B---3--:R-:W-:-:S11]  /*3b60*/  ISETP.NE.AND P2, PT, R0, R15, PT ;  /* 0x0000000f0000720c */ /* 0x008fd60003f45270 */
[----:B------:R-:W2:Y:S04]  /*3b70*/  @!P0 LD.E R12, desc[UR36][R6.64+0x4] ;  /* 0x00000424060c8980 */ /* 0x000ea8000c101900 */
[----:B------:R-:W3:Y:S01]  /*3b80*/  @!P2 LD.E R14, desc[UR36][R6.64+0xc] ;  /* 0x00000c24060ea980 */ /* 0x000ee2000c101900 */
[----:B------:R-:W-:Y:S01]  /*3b90*/  VIADD R11, R11, 0x2 ;  /* 0x000000020b0b7836 */ /* 0x000fe20000000000 */
[C---:B--2---:R-:W-:Y:S02]  /*3ba0*/  @!P0 ISETP.NE.AND P1, PT, R9.reuse, R12, PT ;  /* 0x0000000c0900820c */ /* 0x044fe40003f25270 */
[----:B---3--:R-:W-:Y:S02]  /*3bb0*/  @!P2 ISETP.NE.AND P3, PT, R9, R14, PT ;  /* 0x0000000e0900a20c */ /* 0x008fe40003f65270 */
[----:B------:R-:W-:-:S04]  /*3bc0*/  @!P0 SEL R10, R10, 0x1, P1 ;  /* 0x000000010a0a8807 */ /* 0x000fc80000800000 */
[----:B------:R-:W-:-:S07]  /*3bd0*/  @!P2 SEL R10, R10, 0x1, P3 ;  /* 0x000000010a0aa807 */ /* 0x000fce0001800000 */
.L_x_57:
[----:B------:R-:W-:Y:S05]  /*3be0*/  BSYNC.RECONVERGENT B4 ;  /* 0x0000000000047941 */ /* 0x000fea0003800200 */
.L_x_56:
[----:B------:R-:W-:Y:S05]  /*3bf0*/  @P4 BRA `(.L_x_53) ;  /* 0x00000000001c4947 */ /* 0x000fea0003800000 */
[----:B------:R-:W-:-:S05]  /*3c00*/  IMAD.WIDE.U32 R6, R11, 0x8, R18 ;  /* 0x000000080b067825 */ /* 0x000fca00078e0012 */
[----:B------:R-:W2:Y:S02]  /*3c10*/  LD.E R11, desc[UR36][R6.64] ;  /* 0x00000024060b7980 */ /* 0x000ea4000c101900 */
[----:B--2---:R-:W-:-:S13]  /*3c20*/  ISETP.NE.AND P0, PT, R0, R11, PT ;  /* 0x0000000b0000720c */ /* 0x004fda0003f05270 */
[----:B------:R-:W-:Y:S05]  /*3c30*/  @P0 BRA `(.L_x_53) ;  /* 0x00000000000c0947 */ /* 0x000fea0003800000 */
[----:B------:R-:W2:Y:S02]  /*3c40*/  LD.E R6, desc[UR36][R6.64+0x4] ;  /* 0x0000042406067980 */ /* 0x000ea4000c101900 */
[----:B--2---:R-:W-:-:S04]  /*3c50*/  ISETP.NE.AND P0, PT, R9, R6, PT ;  /* 0x000000060900720c */ /* 0x004fc80003f05270 */
[----:B------:R-:W-:-:S09]  /*3c60*/  SEL R10, R10, 0x1, P0 ;  /* 0x000000010a0a7807 */ /* 0x000fd20000000000 */
.L_x_53:
[----:B------:R-:W-:Y:S05]  /*3c70*/  BSYNC.RECONVERGENT B3 ;  /* 0x0000000000037941 */ /* 0x000fea0003800200 */
.L_x_52:
[----:B------:R-:W-:-:S13]  /*3c80*/  ISETP.NE.AND P0, PT, R10, RZ, PT ;  /* 0x000000ff0a00720c */ /* 0x000fda0003f05270 */
[----:B------:R-:W-:Y:S05]  /*3c90*/  @!P0 BREAK.RELIABLE B0 ;  /* 0x0000000000008942 */ /* 0x000fea0003800100 */
[----:B------:R-:W-:Y:S05]  /*3ca0*/  @!P0 BRA `(.L_x_47) ;  /* 0x0000000000188947 */ /* 0x000fea0003800000 */
.L_x_46:
[----:B------:R-:W-:Y:S05]  /*3cb0*/  BSYNC.RELIABLE B0 ;  /* 0x0000000000007941 */ /* 0x000fea0003800100 */
.L_x_45:
[----:B------:R-:W1:Y:S01]  /*3cc0*/  LDCU UR4, c[0x0][0x388] ;  /* 0x00007100ff0477ac */ /* 0x000e620008000800 */
[----:B------:R-:W-:-:S05]  /*3cd0*/  VIADD R8, R8, 0x1 ;  /* 0x0000000108087836 */ /* 0x000fca0000000000 */
[----:B-1----:R-:W-:-:S13]  /*3ce0*/  ISETP.NE.AND P0, PT, R8, UR4, PT ;  /* 0x0000000408007c0c */ /* 0x002fda000bf05270 */
[----:B------:R-:W-:Y:S05]  /*3cf0*/  @P0 BRA `(.L_x_58) ;  /* 0xfffffff400e80947 */ /* 0x000fea000383ffff */
[----:B------:R-:W-:Y:S05]  /*3d00*/  BRA `(.L_x_44) ;  /* 0x0000000000107947 */ /* 0x000fea0003800000 */
.L_x_47:
[----:B0-----:R-:W-:-:S04]  /*3d10*/  IMAD.WIDE R4, R27, 0x8, R18 ;  /* 0x000000081b047825 */ /* 0x001fc800078e0212 */
[----:B------:R-:W-:Y:S01]  /*3d20*/  VIADD R27, R27, 0x1 ;  /* 0x000000011b1b7836 */ /* 0x000fe20000000000 */
[----:B------:R1:W-:Y:S04]  /*3d30*/  ST.E desc[UR36][R4.64], R0 ;  /* 0x0000000004007985 */ /* 0x0003e8000c101924 */
[----:B------:R1:W-:Y:S02]  /*3d40*/  ST.E desc[UR36][R4.64+0x4], R9 ;  /* 0x0000040904007985 */ /* 0x0003e4000c101924 */
.L_x_44:
[----:B------:R-:W-:Y:S05]  /*3d50*/  BSYNC.RECONVERGENT B1 ;  /* 0x0000000000017941 */ /* 0x000fea0003800200 */
.L_x_43:
[----:B------:R-:W2:Y:S01]  /*3d60*/  LDCU UR4, c[0x0][0x388] ;  /* 0x00007100ff0477ac */ /* 0x000ea20008000800 */
[----:B------:R-:W-:-:S05]  /*3d70*/  VIADD R16, R16, 0x1 ;  /* 0x0000000110107836 */ /* 0x000fca0000000000 */
[----:B--2---:R-:W-:-:S13]  /*3d80*/  ISETP.NE.AND P0, PT, R16, UR4, PT ;  /* 0x0000000410007c0c */ /* 0x004fda000bf05270 */
[----:B------:R-:W-:Y:S05]  /*3d90*/  @P0 BRA `(.L_x_59) ;  /* 0xfffffff4009c0947 */ /* 0x000fea000383ffff */
.L_x_42:
[----:B------:R-:W-:Y:S05]  /*3da0*/  BSYNC.RECONVERGENT B2 ;  /* 0x0000000000027941 */ /* 0x000fea0003800200 */
.L_x_41:
[----:B------:R-:W2:Y:S02]  /*3db0*/  LDCU UR4, c[0x0][0x38c] ;  /* 0x00007180ff0477ac */ /* 0x000ea40008000800 */
[----:B--2---:R-:W-:-:S13]  /*3dc0*/  ISETP.GE.AND P0, PT, R27, UR4, PT ;  /* 0x000000041b007c0c */ /* 0x004fda000bf06270 */
[----:B------:R-:W-:Y:S05]  /*3dd0*/  @!P0 BRA `(.L_x_29) ;  /* 0x00000008009c8947 */ /* 0x000fea0003800000 */
[----:B-1----:R-:W-:Y:S01]  /*3de0*/  MOV R0, 0x0 ;  /* 0x0000000000007802 */ /* 0x002fe20000000f00 */
[----:B0-----:R-:W-:-:S03]  /*3df0*/  IMAD.WIDE R4, R27, 0x4, RZ ;  /* 0x000000041b047825 */ /* 0x001fc600078e02ff */
[----:B------:R0:W1:Y:S04]  /*3e00*/  LDC.64 R6, c[0x4][R0] ;  /* 0x0100000000067b82 */ /* 0x0000680000000a00 */
[----:B------:R-:W-:-:S07]  /*3e10*/  LEPC R20, `(.L_x_60) ;  /* 0x000000001014794e */ /* 0x000fce0000000000 */
[----:B01----:R-:W-:Y:S05]  /*3e20*/  CALL.ABS.NOINC R6 ;  /* 0x0000000006007343 */ /* 0x003fea0003c00000 */
.L_x_60:
[----:B------:R-:W-:Y:S01]  /*3e30*/  ISETP.GE.AND P0, PT, R27, 0x1, PT ;  /* 0x000000011b00780c */ /* 0x000fe20003f06270 */
[----:B------:R-:W-:Y:S01]  /*3e40*/  BSSY.RECONVERGENT B0, `(.L_x_61) ;  /* 0x000004c000007945 */ /* 0x000fe20003800200 */
[----:B------:R-:W-:Y:S02]  /*3e50*/  IMAD.MOV.U32 R16, RZ, RZ, R4 ;  /* 0x000000ffff107224 */ /* 0x000fe400078e0004 */
[----:B------:R-:W-:-:S09]  /*3e60*/  IMAD.MOV.U32 R17, RZ, RZ, R5 ;  /* 0x000000ffff117224 */ /* 0x000fd200078e0005 */
[----:B------:R-:W-:Y:S05]  /*3e70*/  @!P0 BRA `(.L_x_62) ;  /* 0x0000000400208947 */ /* 0x000fea0003800000 */
[C---:B------:R-:W-:Y:S01]  /*3e80*/  ISETP.GE.U32.AND P0, PT, R27.reuse, 0x4, PT ;  /* 0x000000041b00780c */ /* 0x040fe20003f06070 */
[----:B------:R-:W-:Y:S01]  /*3e90*/  BSSY.RECONVERGENT B1, `(.L_x_63) ;  /* 0x0000034000017945 */ /* 0x000fe20003800200 */
[----:B------:R-:W-:Y:S01]  /*3ea0*/  LOP3.LUT R0, R27, 0x3, RZ, 0xc0, !PT ;  /* 0x000000031b007812 */ /* 0x000fe200078ec0ff */
[----:B------:R-:W-:-:S03]  /*3eb0*/  IMAD.MOV.U32 R3, RZ, RZ, RZ ;  /* 0x000000ffff037224 */ /* 0x000fc600078e00ff */
[----:B------:R-:W-:-:S07]  /*3ec0*/  ISETP.NE.AND P1, PT, R0, RZ, PT ;  /* 0x000000ff0000720c */ /* 0x000fce0003f25270 */
[----:B------:R-:W-:Y:S06]  /*3ed0*/  @!P0 BRA `(.L_x_64) ;  /* 0x0000000000bc8947 */ /* 0x000fec0003800000 */
[----:B------:R-:W-:Y:S01]  /*3ee0*/  LOP3.LUT R3, R27, 0x7ffffffc, RZ, 0xc0, !PT ;  /* 0x7ffffffc1b037812 */ /* 0x000fe200078ec0ff */
[----:B------:R-:W-:-:S07]  /*3ef0*/  IMAD.MOV.U32 R9, RZ, RZ, RZ ;  /* 0x000000ffff097224 */ /* 0x000fce00078e00ff */
.L_x_65:
[----:B------:R-:W-:-:S05]  /*3f00*/  IMAD.WIDE.U32 R4, R9, 0x8, R18 ;  /* 0x0000000809047825 */ /* 0x000fca00078e0012 */
[----:B0-----:R-:W2:Y:S04]  /*3f10*/  LD.E R6, desc[UR36][R4.64] ;  /* 0x0000002404067980 */ /* 0x001ea8000c101900 */
[----:B------:R-:W3:Y:S01]  /*3f20*/  LD.E R11, desc[UR36][R4.64+0x4] ;  /* 0x00000424040b7980 */ /* 0x000ee2000c101900 */
[----:B--2---:R-:W-:Y:S02]  /*3f30*/  IADD3 R7, PT, PT, R6, 0x2, -R25 ;  /* 0x0000000206077810 */ /* 0x004fe40007ffe819 */
[----:B---3--:R-:W-:-:S04]  /*3f40*/  IADD3 R8, PT, PT, R11, 0x2, -R24 ;  /* 0x000000020b087810 */ /* 0x008fc80007ffe818 */
[----:B------:R-:W-:-:S04]  /*3f50*/  ISETP.GT.AND P0, PT, R7, R8, PT ;  /* 0x000000080700720c */ /* 0x000fc80003f04270 */
[----:B------:R-:W-:Y:S02]  /*3f60*/  SEL R11, R6, R11, P0 ;  /* 0x0000000b060b7207 */ /* 0x000fe40000000000 */
[----:B------:R-:W-:-:S04]  /*3f70*/  SEL R6, R25, R24, P0 ;  /* 0x0000001819067207 */ /* 0x000fc80000000000 */
[----:B------:R-:W-:Y:S01]  /*3f80*/  IADD3 R11, PT, PT, R11, 0x2, -R6 ;  /* 0x000000020b0b7810 */ /* 0x000fe20007ffe806 */
[----:B------:R-:W-:-:S04]  /*3f90*/  IMAD.WIDE.U32 R6, R9, 0x4, R16 ;  /* 0x0000000409067825 */ /* 0x000fc800078e0010 */
[----:B------:R-:W-:-:S05]  /*3fa0*/  IMAD R11, R11, R11, RZ ;  /* 0x0000000b0b0b7224 */ /* 0x000fca00078e02ff */
[----:B------:R0:W-:Y:S04]  /*3fb0*/  ST.E desc[UR36][R6.64], R11 ;  /* 0x0000000b06007985 */ /* 0x0001e8000c101924 */
[----:B------:R-:W2:Y:S04]  /*3fc0*/  LD.E R8, desc[UR36][R4.64+0x8] ;  /* 0x0000082404087980 */ /* 0x000ea8000c101900 */
[----:B------:R-:W3:Y:S01]  /*3fd0*/  LD.E R13, desc[UR36][R4.64+0xc] ;  /* 0x00000c24040d7980 */ /* 0x000ee2000c101900 */
[----:B--2---:R-:W-:Y:S02]  /*3fe0*/  IADD3 R10, PT, PT, R8, 0x2, -R25 ;  /* 0x00000002080a7810 */ /* 0x004fe40007ffe819 */
[----:B---3--:R-:W-:-:S04]  /*3ff0*/  IADD3 R15, PT, PT, R13, 0x2, -R24 ;  /* 0x000000020d0f7810 */ /* 0x008fc80007ffe818 */
[----:B------:R-:W-:-:S04]  /*4000*/  ISETP.GT.AND P0, PT, R10, R15, PT ;  /* 0x0000000f0a00720c */ /* 0x000fc80003f04270 */
[----:B------:R-:W-:Y:S02]  /*4010*/  SEL R13, R8, R13, P0 ;  /* 0x0000000d080d7207 */ /* 0x000fe40000000000 */
[----:B------:R-:W-:-:S04]  /*4020*/  SEL R8, R25, R24, P0 ;  /* 0x0000001819087207 */ /* 0x000fc80000000000 */
[----:B------:R-:W-:-:S05]  /*4030*/  IADD3 R8, PT, PT, R13, 0x2, -R8 ;  /* 0x000000020d087810 */ /* 0x000fca0007ffe808 */
[----:B------:R-:W-:-:S05]  /*4040*/  IMAD R13, R8, R8, RZ ;  /* 0x00000008080d7224 */ /* 0x000fca00078e02ff */
[----:B------:R1:W-:Y:S04]  /*4050*/  ST.E desc[UR36][R6.64+0x4], R13 ;  /* 0x0000040d06007985 */ /* 0x0003e8000c101924 */
[----:B------:R-:W2:Y:S04]  /*4060*/  LD.E R8, desc[UR36][R4.64+0x10] ;  /* 0x0000102404087980 */ /* 0x000ea8000c101900 */
[----:B0-----:R-:W3:Y:S01]  /*4070*/  LD.E R11, desc[UR36][R4.64+0x14] ;  /* 0x00001424040b7980 */ /* 0x001ee2000c101900 */
        /* <DEDUP_REMOVED lines=9> */
[----:B-1----:R-:W3:Y:S01]  /*4110*/  LD.E R13, desc[UR36][R4.64+0x1c] ;  /* 0x00001c24040d7980 */ /* 0x002ee2000c101900 */
[----:B------:R-:W-:Y:S01]  /*4120*/  VIADD R9, R9, 0x4 ;  /* 0x0000000409097836 */ /* 0x000fe20000000000 */
[----:B--2---:R-:W-:-:S02]  /*4130*/  IADD3 R10, PT, PT, R8, 0x2, -R25 ;  /* 0x00000002080a7810 */ /* 0x004fc40007ffe819 */
[----:B---3--:R-:W-:-:S04]  /*4140*/  IADD3 R15, PT, PT, R13, 0x2, -R24 ;  /* 0x000000020d0f7810 */ /* 0x008fc80007ffe818 */
[----:B------:R-:W-:-:S04]  /*4150*/  ISETP.GT.AND P0, PT, R10, R15, PT ;  /* 0x0000000f0a00720c */ /* 0x000fc80003f04270 */
[----:B------:R-:W-:Y:S02]  /*4160*/  SEL R13, R8, R13, P0 ;  /* 0x0000000d080d7207 */ /* 0x000fe40000000000 */
[----:B------:R-:W-:Y:S02]  /*4170*/  SEL R8, R25, R24, P0 ;  /* 0x0000001819087207 */ /* 0x000fe40000000000 */
[----:B------:R-:W-:Y:S02]  /*4180*/  ISETP.NE.AND P0, PT, R9, R3, PT ;  /* 0x000000030900720c */ /* 0x000fe40003f05270 */
[----:B------:R-:W-:-:S05]  /*4190*/  IADD3 R8, PT, PT, R13, 0x2, -R8 ;  /* 0x000000020d087810 */ /* 0x000fca0007ffe808 */
[----:B------:R-:W-:-:S05]  /*41a0*/  IMAD R13, R8, R8, RZ ;  /* 0x00000008080d7224 */ /* 0x000fca00078e02ff */
[----:B------:R0:W-:Y:S01]  /*41b0*/  ST.E desc[UR36][R6.64+0xc], R13 ;  /* 0x00000c0d06007985 */ /* 0x0001e2000c101924 */
[----:B------:R-:W-:Y:S05]  /*41c0*/  @P0 BRA `(.L_x_65) ;  /* 0xfffffffc004c0947 */ /* 0x000fea000383ffff */
.L_x_64:
[----:B------:R-:W-:Y:S05]  /*41d0*/  BSYNC.RECONVERGENT B1 ;  /* 0x0000000000017941 */ /* 0x000fea0003800200 */
.L_x_63:
[----:B------:R-:W-:Y:S05]  /*41e0*/  @!P1 BRA `(.L_x_62) ;  /* 0x0000000000449947 */ /* 0x000fea0003800000 */
[----:B------:R-:W-:-:S07]  /*41f0*/  IMAD.MOV.U32 R9, RZ, RZ, RZ ;  /* 0x000000ffff097224 */ /* 0x000fce00078e00ff */
.L_x_66:
[----:B------:R-:W-:-:S05]  /*4200*/  IMAD.WIDE.U32 R4, R3, 0x8, R18 ;  /* 0x0000000803047825 */ /* 0x000fca00078e0012 */
[----:B01----:R-:W2:Y:S04]  /*4210*/  LD.E R6, desc[UR36][R4.64] ;  /* 0x0000002404067980 */ /* 0x003ea8000c101900 */
[----:B------:R-:W3:Y:S01]  /*4220*/  LD.E R11, desc[UR36][R4.64+0x4] ;  /* 0x00000424040b7980 */ /* 0x000ee2000c101900 */
[----:B------:R-:W-:Y:S01]  /*4230*/  VIADD R9, R9, 0x1 ;  /* 0x0000000109097836 */ /* 0x000fe20000000000 */
[----:B--2---:R-:W-:Y:S02]  /*4240*/  IADD3 R7, PT, PT, R6, 0x2, -R25 ;  /* 0x0000000206077810 */ /* 0x004fe40007ffe819 */
[----:B---3--:R-:W-:-:S04]  /*4250*/  IADD3 R8, PT, PT, R11, 0x2, -R24 ;  /* 0x000000020b087810 */ /* 0x008fc80007ffe818 */
[----:B------:R-:W-:-:S04]  /*4260*/  ISETP.GT.AND P0, PT, R7, R8, PT ;  /* 0x000000080700720c */ /* 0x000fc80003f04270 */
[----:B------:R-:W-:Y:S02]  /*4270*/  SEL R11, R6, R11, P0 ;  /* 0x0000000b060b7207 */ /* 0x000fe40000000000 */
[----:B------:R-:W-:Y:S02]  /*4280*/  SEL R6, R25, R24, P0 ;  /* 0x0000001819067207 */ /* 0x000fe40000000000 */
[----:B------:R-:W-:Y:S02]  /*4290*/  ISETP.NE.AND P0, PT, R9, R0, PT ;  /* 0x000000000900720c */ /* 0x000fe40003f05270 */
[----:B------:R-:W-:Y:S01]  /*42a0*/  IADD3 R11, PT, PT, R11, 0x2, -R6 ;  /* 0x000000020b0b7810 */ /* 0x000fe20007ffe806 */
[----:B------:R-:W-:-:S04]  /*42b0*/  IMAD.WIDE.U32 R6, R3, 0x4, R16 ;  /* 0x0000000403067825 */ /* 0x000fc800078e0010 */
[----:B------:R-:W-:Y:S02]  /*42c0*/  IMAD R11, R11, R11, RZ ;  /* 0x0000000b0b0b7224 */ /* 0x000fe400078e02ff */
[----:B------:R-:W-:-:S03]  /*42d0*/  VIADD R3, R3, 0x1 ;  /* 0x0000000103037836 */ /* 0x000fc60000000000 */
[----:B------:R1:W-:Y:S01]  /*42e0*/  ST.E desc[UR36][R6.64], R11 ;  /* 0x0000000b06007985 */ /* 0x0003e2000c101924 */
[----:B------:R-:W-:Y:S05]  /*42f0*/  @P0 BRA `(.L_x_66) ;  /* 0xfffffffc00c00947 */ /* 0x000fea000383ffff */
.L_x_62:
[----:B------:R-:W-:Y:S05]  /*4300*/  BSYNC.RECONVERGENT B0 ;  /* 0x0000000000007941 */ /* 0x000fea0003800200 */
.L_x_61:
[----:B------:R-:W-:Y:S01]  /*4310*/  ISETP.GE.AND P0, PT, R27, 0x2, PT ;  /* 0x000000021b00780c */ /* 0x000fe20003f06270 */
[----:B------:R-:W-:-:S12]  /*4320*/  BSSY.RECONVERGENT B0, `(.L_x_67) ;  /* 0x000004e000007945 */ /* 0x000fd80003800200 */
[----:B------:R-:W-:Y:S05]  /*4330*/  @!P0 BRA `(.L_x_68) ;  /* 0x0000000400308947 */ /* 0x000fea0003800000 */
[----:B------:R-:W-:Y:S01]  /*4340*/  IADD3 R0, P0, PT, R16, 0x8, RZ ;  /* 0x0000000810007810 */ /* 0x000fe20007f1e0ff */
[C---:B------:R-:W-:Y:S02]  /*4350*/  VIADD R3, R27.reuse, 0xffffffff ;  /* 0xffffffff1b037836 */ /* 0x040fe40000000000 */
[----:B01----:R-:W-:Y:S02]  /*4360*/  VIADD R6, R27, 0xfffffffe ;  /* 0xfffffffe1b067836 */ /* 0x003fe40000000000 */
[----:B------:R-:W-:Y:S02]  /*4370*/  IMAD.MOV.U32 R8, RZ, RZ, RZ ;  /* 0x000000ffff087224 */ /* 0x000fe400078e00ff */
[----:B------:R-:W-:Y:S02]  /*4380*/  IMAD.X R7, RZ, RZ, R17, P0 ;  /* 0x000000ffff077224 */ /* 0x000fe400000e0611 */
[----:B------:R-:W-:-:S07]  /*4390*/  IMAD.MOV.U32 R9, RZ, RZ, R3 ;  /* 0x000000ffff097224 */ /* 0x000fce00078e0003 */
.L_x_74:
[----:B-1----:R-:W-:Y:S01]  /*43a0*/  IMAD.IADD R4, R8, 0x1, -R27 ;  /* 0x0000000108047824 */ /* 0x002fe200078e0a1b */
[----:B------:R-:W-:Y:S04]  /*43b0*/  BSSY.RECONVERGENT B1, `(.L_x_69) ;  /* 0x0000040000017945 */ /* 0x000fe80003800200 */
[----:B------:R-:W-:-:S13]  /*43c0*/  ISETP.GT.AND P0, PT, R4, -0x2, PT ;  /* 0xfffffffe0400780c */ /* 0x000fda0003f04270 */
[----:B0-----:R-:W-:Y:S05]  /*43d0*/  @P0 BRA `(.L_x_70) ;  /* 0x0000000000f40947 */ /* 0x001fea0003800000 */
[----:B------:R-:W-:Y:S01]  /*43e0*/  IMAD.IADD R4, R6, 0x1, -R8 ;  /* 0x0000000106047824 */ /* 0x000fe200078e0a08 */
[----:B------:R-:W-:Y:S01]  /*43f0*/  LOP3.LUT R20, R9, 0x3, RZ, 0xc0, !PT ;  /* 0x0000000309147812 */ /* 0x000fe200078ec0ff */
[----:B------:R-:W-:Y:S01]  /*4400*/  BSSY.RECONVERGENT B2, `(.L_x_71) ;  /* 0x0000025000027945 */ /* 0x000fe20003800200 */
[----:B------:R-:W-:Y:S02]  /*4410*/  IMAD.MOV.U32 R11, RZ, RZ, RZ ;  /* 0x000000ffff0b7224 */ /* 0x000fe400078e00ff */
[----:B------:R-:W-:Y:S02]  /*4420*/  ISETP.GE.U32.AND P1, PT, R4, 0x3, PT ;  /* 0x000000030400780c */ /* 0x000fe40003f26070 */
[----:B------:R-:W-:-:S11]  /*4430*/  ISETP.NE.AND P0, PT, R20, RZ, PT ;  /* 0x000000ff1400720c */ /* 0x000fd60003f05270 */
[----:B------:R-:W-:Y:S05]  /*4440*/  @!P1 BRA `(.L_x_72) ;  /* 0x0000000000809947 */ /* 0x000fea0003800000 */
[----:B------:R0:W5:Y:S01]  /*4450*/  LD.E R13, desc[UR36][R16.64] ;  /* 0x00000024100d7980 */ /* 0x000162000c101900 */
[----:B------:R-:W-:Y:S01]  /*4460*/  LOP3.LUT R11, R9, 0xfffffffc, RZ, 0xc0, !PT ;  /* 0xfffffffc090b7812 */ /* 0x000fe200078ec0ff */
[----:B------:R-:W-:Y:S02]  /*4470*/  IMAD.MOV.U32 R14, RZ, RZ, R0 ;  /* 0x000000ffff0e7224 */ /* 0x000fe400078e0000 */
[----:B------:R-:W-:Y:S02]  /*4480*/  IMAD.MOV.U32 R25, RZ, RZ, R7 ;  /* 0x000000ffff197224 */ /* 0x000fe400078e0007 */
[----:B------:R-:W-:-:S07]  /*4490*/  IMAD.MOV R10, RZ, RZ, -R11 ;  /* 0x000000ffff0a7224 */ /* 0x000fce00078e0a0b */
.L_x_73:
[----:B------:R-:W-:Y:S02]  /*44a0*/  IMAD.MOV.U32 R4, RZ, RZ, R14 ;  /* 0x000000ffff047224 */ /* 0x000fe400078e000e */
[----:B------:R-:W-:-:S05]  /*44b0*/  IMAD.MOV.U32 R5, RZ, RZ, R25 ;  /* 0x000000ffff057224 */ /* 0x000fca00078e0019 */
[----:B------:R-:W2:Y:S04]  /*44c0*/  LD.E R15, desc[UR36][R4.64+-0x4] ;  /* 0xfffffc24040f7980 */ /* 0x000ea8000c101900 */
[----:B------:R-:W3:Y:S04]  /*44d0*/  LD.E R21, desc[UR36][R4.64] ;  /* 0x0000002404157980 */ /* 0x000ee8000c101900 */
[----:B------:R-:W4:Y:S01]  /*44e0*/  LD.E R12, desc[UR36][R4.64+0x4] ;  /* 0x00000424040c7980 */ /* 0x000f22000c101900 */
[----:B--2--5:R-:W-:-:S13]  /*44f0*/  ISETP.GT.AND P1, PT, R13, R15, PT ;  /* 0x0000000f0d00720c */ /* 0x024fda0003f24270 */
[----:B------:R1:W-:Y:S04]  /*4500*/  @P1 ST.E desc[UR36][R4.64+-0x8], R15 ;  /* 0xfffff80f04001985 */ /* 0x0003e8000c101924 */
[----:B------:R2:W-:Y:S01]  /*4510*/  @P1 ST.E desc[UR36][R4.64+-0x4], R13 ;  /* 0xfffffc0d04001985 */ /* 0x0005e2000c101924 */
[----:B-1----:R-:W-:-:S03]  /*4520*/  @P1 IMAD.MOV.U32 R15, RZ, RZ, R13 ;  /* 0x000000ffff0f1224 */ /* 0x002fc600078e000d */
[----:B--2---:R-:W2:Y:S02]  /*4530*/  LD.E R13, desc[UR36][R4.64+0x8] ;  /* 0x00000824040d7980 */ /* 0x004ea4000c101900 */
[----:B---3--:R-:W-:Y:S01]  /*4540*/  ISETP.GT.AND P1, PT, R15, R21, PT ;  /* 0x000000150f00720c */ /* 0x008fe20003f24270 */
[----:B------:R-:W-:-:S05]  /*4550*/  VIADD R10, R10, 0x4 ;  /* 0x000000040a0a7836 */ /* 0x000fca0000000000 */
[----:B------:R-:W-:-:S07]  /*4560*/  ISETP.NE.AND P3, PT, R10, RZ, PT ;  /* 0x000000ff0a00720c */ /* 0x000fce0003f65270 */
[----:B------:R1:W-:Y:S04]  /*4570*/  @P1 ST.E desc[UR36][R4.64+-0x4], R21 ;  /* 0xfffffc1504001985 */ /* 0x0003e8000c101924 */
[----:B------:R-:W-:Y:S01]  /*4580*/  @P1 ST.E desc[UR36][R4.64], R15 ;  /* 0x0000000f04001985 */ /* 0x000fe2000c101924 */
[----:B-1----:R-:W-:-:S05]  /*4590*/  @P1 IMAD.MOV.U32 R21, RZ, RZ, R15 ;  /* 0x000000ffff151224 */ /* 0x002fca00078e000f */
[----:B----4-:R-:W-:-:S13]  /*45a0*/  ISETP.GT.AND P2, PT, R21, R12, PT ;  /* 0x0000000c1500720c */ /* 0x010fda0003f44270 */
[----:B------:R1:W-:Y:S04]  /*45b0*/  @P2 ST.E desc[UR36][R4.64], R12 ;  /* 0x0000000c04002985 */ /* 0x0003e8000c101924 */
[----:B------:R-:W-:Y:S01]  /*45c0*/  @P2 ST.E desc[UR36][R4.64+0x4], R21 ;  /* 0x0000041504002985 */ /* 0x000fe2000c101924 */
[----:B-1----:R-:W-:Y:S01]  /*45d0*/  @P2 IMAD.MOV.U32 R12, RZ, RZ, R21 ;  /* 0x000000ffff0c2224 */ /* 0x002fe200078e0015 */
[----:B------:R-:W-:-:S05]  /*45e0*/  IADD3 R14, P2, PT, R4, 0x10, RZ ;  /* 0x00000010040e7810 */ /* 0x000fca0007f5e0ff */
[----:B------:R-:W-:Y:S01]  /*45f0*/  IMAD.X R25, RZ, RZ, R5, P2 ;  /* 0x000000ffff197224 */ /* 0x000fe200010e0605 */
[----:B--2---:R-:W-:-:S13]  /*4600*/  ISETP.GT.AND P1, PT, R12, R13, PT ;  /* 0x0000000d0c00720c */ /* 0x004fda0003f24270 */
[----:B------:R-:W-:Y:S04]  /*4610*/  @P1 ST.E desc[UR36][R4.64+0x8], R12 ;  /* 0x0000080c04001985 */ /* 0x000fe8000c101924 */
[----:B------:R1:W-:Y:S02]  /*4620*/  @P1 ST.E desc[UR36][R4.64+0x4], R13 ;  /* 0x0000040d04001985 */ /* 0x0003e4000c101924 */
[----:B-1----:R-:W-:Y:S01]  /*4630*/  @P1 IMAD.MOV.U32 R13, RZ, RZ, R12 ;  /* 0x000000ffff0d1224 */ /* 0x002fe200078e000c */
[----:B------:R-:W-:Y:S06]  /*4640*/  @P3 BRA `(.L_x_73) ;  /* 0xfffffffc00943947 */ /* 0x000fec000383ffff */
.L_x_72:
[----:B------:R-:W-:Y:S05]  /*4650*/  BSYNC.RECONVERGENT B2 ;  /* 0x0000000000027941 */ /* 0x000fea0003800200 */
.L_x_71:
[----:B------:R-:W-:Y:S05]  /*4660*/  @!P0 BRA `(.L_x_70) ;  /* 0x0000000000508947 */ /* 0x000fea0003800000 */
[----:B------:R-:W-:-:S05]  /*4670*/  IMAD.WIDE.U32 R4, R11, 0x4, R16 ;  /* 0x000000040b047825 */ /* 0x000fca00078e0010 */
[----:B------:R-:W2:Y:S04]  /*4680*/  LD.E R10, desc[UR36][R4.64] ;  /* 0x00000024040a7980 */ /* 0x000ea8000c101900 */
[----:B------:R-:W2:Y:S01]  /*4690*/  LD.E R11, desc[UR36][R4.64+0x4] ;  /* 0x00000424040b7980 */ /* 0x000ea2000c101900 */
[----:B------:R-:W-:Y:S02]  /*46a0*/  ISETP.NE.AND P1, PT, R20, 0x1, PT ;  /* 0x000000011400780c */ /* 0x000fe40003f25270 */
[----:B--2---:R-:W-:-:S13]  /*46b0*/  ISETP.GT.AND P0, PT, R10, R11, PT ;  /* 0x0000000b0a00720c */ /* 0x004fda0003f04270 */
[----:B------:R-:W-:Y:S04]  /*46c0*/  @P0 ST.E desc[UR36][R4.64+0x4], R10 ;  /* 0x0000040a04000985 */ /* 0x000fe8000c101924 */
[----:B------:R1:W-:Y:S02]  /*46d0*/  @P0 ST.E desc[UR36][R4.64], R11 ;  /* 0x0000000b04000985 */ /* 0x0003e4000c101924 */
[----:B-1----:R-:W-:Y:S01]  /*46e0*/  @P0 IMAD.MOV.U32 R11, RZ, RZ, R10 ;  /* 0x000000ffff0b0224 */ /* 0x002fe200078e000a */
[----:B------:R-:W-:Y:S06]  /*46f0*/  @!P1 BRA `(.L_x_70) ;  /* 0x00000000002c9947 */ /* 0x000fec0003800000 */
[----:B------:R-:W2:Y:S01]  /*4700*/  LD.E R13, desc[UR36][R4.64+0x8] ;  /* 0x00000824040d7980 */ /* 0x000ea2000c101900 */
[----:B------:R-:W-:Y:S02]  /*4710*/  ISETP.NE.AND P1, PT, R20, 0x2, PT ;  /* 0x000000021400780c */ /* 0x000fe40003f25270 */
[----:B--2---:R-:W-:-:S13]  /*4720*/  ISETP.GT.AND P0, PT, R11, R13, PT ;  /* 0x0000000d0b00720c */ /* 0x004fda0003f04270 */
[----:B------:R-:W-:Y:S04]  /*4730*/  @P0 ST.E desc[UR36][R4.64+0x8], R11 ;  /* 0x0000080b04000985 */ /* 0x000fe8000c101924 */
[----:B------:R1:W-:Y:S02]  /*4740*/  @P0 ST.E desc[UR36][R4.64+0x4], R13 ;  /* 0x0000040d04000985 */ /* 0x0003e4000c101924 */
[----:B-1----:R-:W-:Y:S01]  /*4750*/  @P0 IMAD.MOV.U32 R13, RZ, RZ, R11 ;  /* 0x000000ffff0d0224 */ /* 0x002fe200078e000b */
[----:B------:R-:W-:Y:S06]  /*4760*/  @!P1 BRA `(.L_x_70) ;  /* 0x0000000000109947 */ /* 0x000fec0003800000 */
[----:B------:R-:W2:Y:S02]  /*4770*/  LD.E R10, desc[UR36][R4.64+0xc] ;  /* 0x00000c24040a7980 */ /* 0x000ea4000c101900 */
[----:B--2---:R-:W-:-:S13]  /*4780*/  ISETP.GT.AND P0, PT, R13, R10, PT ;  /* 0x0000000a0d00720c */ /* 0x004fda0003f04270 */
[----:B------:R1:W-:Y:S04]  /*4790*/  @P0 ST.E desc[UR36][R4.64+0xc], R13 ;  /* 0x00000c0d04000985 */ /* 0x0003e8000c101924 */
[----:B------:R1:W-:Y:S02]  /*47a0*/  @P0 ST.E desc[UR36][R4.64+0x8], R10 ;  /* 0x0000080a04000985 */ /* 0x0003e4000c101924 */
.L_x_70:
[----:B------:R-:W-:Y:S05]  /*47b0*/  BSYNC.RECONVERGENT B1 ;  /* 0x0000000000017941 */ /* 0x000fea0003800200 */
.L_x_69:
[----:B------:R-:W-:Y:S02]  /*47c0*/  VIADD R8, R8, 0x1 ;  /* 0x0000000108087836 */ /* 0x000fe40000000000 */
[----:B------:R-:W-:-:S03]  /*47d0*/  VIADD R9, R9, 0xffffffff ;  /* 0xffffffff09097836 */ /* 0x000fc60000000000 */
[----:B------:R-:W-:-:S13]  /*47e0*/  ISETP.NE.AND P0, PT, R8, R3, PT ;  /* 0x000000030800720c */ /* 0x000fda0003f05270 */
[----:B------:R-:W-:Y:S05]  /*47f0*/  @P0 BRA `(.L_x_74) ;  /* 0xfffffff800e80947 */ /* 0x000fea000383ffff */
.L_x_68:
[----:B------:R-:W-:Y:S05]  /*4800*/  BSYNC.RECONVERGENT B0 ;  /* 0x0000000000007941 */ /* 0x000fea0003800200 */
.L_x_67:
[----:B-1----:R-:W1:Y:S02]  /*4810*/  LDC R5, c[0x0][0x38c] ;  /* 0x0000e300ff057b82 */ /* 0x002e640000000800 */
[----:B-1----:R-:W-:-:S06]  /*4820*/  IMAD.WIDE R4, R5, 0x4, R16 ;  /* 0x0000000405047825 */ /* 0x002fcc00078e0210 */
[----:B------:R-:W2:Y:S04]  /*4830*/  LD.E R5, desc[UR36][R4.64+-0x4] ;  /* 0xfffffc2404057980 */ /* 0x000ea8000c101900 */
[----:B--2---:R2:W-:Y:S02]  /*4840*/  STG.E desc[UR36][R22.64], R5 ;  /* 0x0000000516007986 */ /* 0x0045e4000c101924 */
.L_x_29:
[----:B------:R-:W-:Y:S05]  /*4850*/  WARPSYNC.ALL ;  /* 0x0000000000007948 */ /* 0x000fea0003800000 */
[----:B------:R-:W-:Y:S01]  /*4860*/  BAR.SYNC.DEFER_BLOCKING 0x0 ;  /* 0x0000000000007b1d */ /* 0x000fe20000010000 */
[----:B------:R-:W-:-:S13]  /*4870*/  ISETP.NE.AND P0, PT, R2, RZ, PT ;  /* 0x000000ff0200720c */ /* 0x000fda0003f05270 */
[----:B------:R-:W-:Y:S05]  /*4880*/  @P0 EXIT ;  /* 0x000000000000094d */ /* 0x000fea0003800000 */
[----:B------:R-:W0:Y:S01]  /*4890*/  LDC.64 R2, c[0x0][0x3a8] ;  /* 0x0000ea00ff027b82 */ /* 0x000e220000000a00 */
[----:B------:R-:W3:Y:S01]  /*48a0*/  LDCU.64 UR4, c[0x0][0x3a8] ;  /* 0x00007500ff0477ac */ /* 0x000ee20008000a00 */
[----:B012---:R-:W2:Y:S04]  /*48b0*/  LDG.E R5, desc[UR36][R2.64+0x4] ;  /* 0x0000042402057981 */ /* 0x007ea8000c1e1900 */
[----:B------:R-:W4:Y:S04]  /*48c0*/  LDG.E R0, desc[UR36][R2.64] ;  /* 0x0000002402007981 */ /* 0x000f28000c1e1900 */
[----:B------:R-:W5:Y:S04]  /*48d0*/  LDG.E R7, desc[UR36][R2.64+0x8] ;  /* 0x0000082402077981 */ /* 0x000f68000c1e1900 */
[----:B------:R0:W5:Y:S01]  /*48e0*/  LDG.E R9, desc[UR36][R2.64+0xc] ;  /* 0x00000c2402097981 */ /* 0x000162000c1e1900 */
[----:B---3--:R-:W-:-:S04]  /*48f0*/  UIADD3 UR4, UP0, UPT, UR4, 0x8, URZ ;  /* 0x0000000804047890 */ /* 0x008fc8000ff1e0ff */
[----:B------:R-:W-:-:S04]  /*4900*/  UIADD3 UR4, UP1, UPT, UR4, 0x10, URZ ;  /* 0x0000001004047890 */ /* 0x000fc8000ff3e0ff */
[----:B------:R-:W-:Y:S02]  /*4910*/  UIADD3.X UR5, UPT, UPT, URZ, URZ, UR5, UP1, UP0 ;  /* 0x000000ffff057290 */ /* 0x000fe40008fe0405 */
[----:B0-----:R-:W-:Y:S01]  /*4920*/  IMAD.U32 R2, RZ, RZ, UR4 ;  /* 0x00000004ff027e24 */ /* 0x001fe2000f8e00ff */
[----:B------:R-:W-:-:S03]  /*4930*/  UMOV UR4, 0x4 ;  /* 0x0000000400047882 */ /* 0x000fc60000000000 */
[----:B------:R-:W-:Y:S01]  /*4940*/  IMAD.U32 R3, RZ, RZ, UR5 ;  /* 0x00000005ff037e24 */ /* 0x000fe2000f8e00ff */
[----:B--2---:R-:W-:Y:S02]  /*4950*/  ISETP.NE.AND P1, PT, R5, RZ, PT ;  /* 0x000000ff0500720c */ /* 0x004fe40003f25270 */
[C---:B----4-:R-:W-:Y:S02]  /*4960*/  ISETP.NE.AND P0, PT, R0.reuse, RZ, PT ;  /* 0x000000ff0000720c */ /* 0x050fe40003f05270 */
[----:B------:R-:W-:Y:S02]  /*4970*/  VIMNMX R0, PT, PT, R0, 0x7fffffff, PT ;  /* 0x7fffffff00007848 */ /* 0x000fe40003fe0100 */
[----:B-----5:R-:W-:Y:S02]  /*4980*/  ISETP.NE.AND P2, PT, R7, RZ, PT ;  /* 0x000000ff0700720c */ /* 0x020fe40003f45270 */
[----:B------:R-:W-:Y:S02]  /*4990*/  SEL R0, R0, 0x7fffffff, P0 ;  /* 0x7fffffff00007807 */ /* 0x000fe40000000000 */
[----:B------:R-:W-:-:S03]  /*49a0*/  ISETP.NE.AND P3, PT, R9, RZ, PT ;  /* 0x000000ff0900720c */ /* 0x000fc60003f65270 */
[----:B------:R-:W-:-:S06]  /*49b0*/  @P1 VIMNMX R0, PT, PT, R0, R5, PT ;  /* 0x0000000500001248 */ /* 0x000fcc0003fe0100 */
[----:B------:R-:W-:-:S04]  /*49c0*/  @P2 VIMNMX R0, PT, PT, R0, R7, PT ;  /* 0x0000000700002248 */ /* 0x000fc80003fe0100 */
[----:B------:R-:W-:-:S07]  /*49d0*/  @P3 VIMNMX R0, PT, PT, R0, R9, PT ;  /* 0x0000000900003248 */ /* 0x000fce0003fe0100 */
.L_x_75:
[----:B------:R-:W2:Y:S04]  /*49e0*/  LDG.E R11, desc[UR36][R2.64+-0x8] ;  /* 0xfffff824020b7981 */ /* 0x000ea8000c1e1900 */
[----:B------:R-:W3:Y:S04]  /*49f0*/  LDG.E R13, desc[UR36][R2.64+-0x4] ;  /* 0xfffffc24020d7981 */ /* 0x000ee8000c1e1900 */
[----:B------:R-:W4:Y:S04]  /*4a00*/  LDG.E R6, desc[UR36][R2.64] ;  /* 0x0000002402067981 */ /* 0x000f28000c1e1900 */
[----:B------:R-:W5:Y:S04]  /*4a10*/  LDG.E R12, desc[UR36][R2.64+0x4] ;  /* 0x00000424020c7981 */ /* 0x000f68000c1e1900 */
        /* <DEDUP_REMOVED lines=15> */
[----:B------:R-:W5:Y:S01]  /*4b10*/  LDG.E R24, desc[UR36][R2.64+0xe4] ;  /* 0x0000e42402187981 */ /* 0x000f62000c1e1900 */
[----:B--2---:R-:W-:-:S02]  /*4b20*/  ISETP.NE.AND P0, PT, R11, RZ, PT ;  /* 0x000000ff0b00720c */ /* 0x004fc40003f05270 */
[----:B---3--:R-:W-:Y:S02]  /*4b30*/  ISETP.NE.AND P1, PT, R13, RZ, PT ;  /* 0x000000ff0d00720c */ /* 0x008fe40003f25270 */
[----:B----4-:R-:W-:Y:S02]  /*4b40*/  ISETP.NE.AND P2, PT, R6, RZ, PT ;  /* 0x000000ff0600720c */ /* 0x010fe40003f45270 */
[----:B-----5:R-:W-:-:S07]  /*4b50*/  ISETP.NE.AND P3, PT, R12, RZ, PT ;  /* 0x000000ff0c00720c */ /* 0x020fce0003f65270 */
[----:B------:R-:W-:Y:S02]  /*4b60*/  @P0 VIMNMX R0, PT, PT, R11, R0, PT ;  /* 0x000000000b000248 */ /* 0x000fe40003fe0100 */
[----:B------:R-:W-:Y:S01]  /*4b70*/  ISETP.NE.AND P0, PT, R14, RZ, PT ;  /* 0x000000ff0e00720c */ /* 0x000fe20003f05270 */
[----:B------:R-:W2:Y:S01]  /*4b80*/  LDG.E R11, desc[UR36][R2.64+0x48] ;  /* 0x00004824020b7981 */ /* 0x000ea2000c1e1900 */
[----:B------:R-:W-:-:S03]  /*4b90*/  @P1 VIMNMX R0, PT, PT, R0, R13, PT ;  /* 0x0000000d00001248 */ /* 0x000fc60003fe0100 */
[----:B------:R-:W3:Y:S01]  /*4ba0*/  LDG.E R13, desc[UR36][R2.64+0x44] ;  /* 0x00004424020d7981 */ /* 0x000ee2000c1e1900 */
[----:B------:R-:W-:-:S03]  /*4bb0*/  @P2 VIMNMX R0, PT, PT, R0, R6, PT ;  /* 0x0000000600002248 */ /* 0x000fc60003fe0100 */
[----:B------:R-:W4:Y:S01]  /*4bc0*/  LDG.E R6, desc[UR36][R2.64+0x4c] ;  /* 0x00004c2402067981 */ /* 0x000f22000c1e1900 */
[----:B------:R-:W-:Y:S02]  /*4bd0*/  @P3 VIMNMX R0, PT, PT, R0, R12, PT ;  /* 0x0000000c00003248 */ /* 0x000fe40003fe0100 */
[----:B------:R-:W-:Y:S01]  /*4be0*/  ISETP.NE.AND P1, PT, R10, RZ, PT ;  /* 0x000000ff0a00720c */ /* 0x000fe20003f25270 */
[----:B------:R-:W5:Y:S01]  /*4bf0*/  LDG.E R12, desc[UR36][R2.64+0x54] ;  /* 0x00005424020c7981 */ /* 0x000f62000c1e1900 */
[----:B------:R-:W-:Y:S02]  /*4c00*/  @P0 VIMNMX R0, PT, PT, R0, R14, PT ;  /* 0x0000000e00000248 */ /* 0x000fe40003fe0100 */
[----:B------:R-:W-:Y:S01]  /*4c10*/  ISETP.NE.AND P0, PT, R8, RZ, PT ;  /* 0x000000ff0800720c */ /* 0x000fe20003f05270 */
[----:B------:R-:W5:-:S12]  /*4c20*/  LDG.E R14, desc[UR36][R2.64+0x50] ;  /* 0x00005024020e7981 */ /* 0x000f58000c1e1900 */
[----:B------:R-:W-:Y:S02]  /*4c30*/  @P0 VIMNMX R0, PT, PT, R0, R8, PT ;  /* 0x0000000800000248 */ /* 0x000fe40003fe0100 */
[----:B------:R-:W5:Y:S02]  /*4c40*/  LDG.E R8, desc[UR36][R2.64+0x5c] ;  /* 0x00005c2402087981 */ /* 0x000f64000c1e1900 */
[----:B------:R-:W-:Y:S02]  /*4c50*/  @P1 VIMNMX R0, PT, PT, R0, R10, PT ;  /* 0x0000000a00001248 */ /* 0x000fe40003fe0100 */
[----:B------:R-:W5:Y:S01]  /*4c60*/  LDG.E R10, desc[UR36][R2.64+0x58] ;  /* 0x00005824020a7981 */ /* 0x000f62000c1e1900 */
[----:B------:R-:W-:Y:S02]  /*4c70*/  ISETP.NE.AND P0, PT, R29, RZ, PT ;  /* 0x000000ff1d00720c */ /* 0x000fe40003f05270 */
[----:B------:R-:W-:Y:S02]  /*4c80*/  ISETP.NE.AND P1, PT, R4, RZ, PT ;  /* 0x000000ff0400720c */ /* 0x000fe40003f25270 */
[----:B------:R-:W-:-:S09]  /*4c90*/  ISETP.NE.AND P2, PT, R22, RZ, PT ;  /* 0x000000ff1600720c */ /* 0x000fd20003f45270 */
[----:B------:R-:W-:Y:S02]  /*4ca0*/  @P0 VIMNMX R0, PT, PT, R0, R29, PT ;  /* 0x0000001d00000248 */ /* 0x000fe40003fe0100 */
[----:B------:R-:W-:Y:S01]  /*4cb0*/  ISETP.NE.AND P0, PT, R27, RZ, PT ;  /* 0x000000ff1b00720c */ /* 0x000fe20003f05270 */
[----:B------:R-:W5:Y:S01]  /*4cc0*/  LDG.E R29, desc[UR36][R2.64+0x64] ;  /* 0x00006424021d7981 */ /* 0x000f62000c1e1900 */
[----:B------:R-:W-:Y:S02]  /*4cd0*/  @P1 VIMNMX R0, PT, PT, R0, R4, PT ;  /* 0x0000000400001248 */ /* 0x000fe40003fe0100 */
[----:B------:R-:W-:Y:S01]  /*4ce0*/  ISETP.NE.AND P1, PT, R25, RZ, PT ;  /* 0x000000ff1900720c */ /* 0x000fe20003f25270 */
[----:B------:R-:W5:Y:S01]  /*4cf0*/  LDG.E R4, desc[UR36][R2.64+0x60] ;  /* 0x0000602402047981 */ /* 0x000f62000c1e1900 */
[----:B------:R-:W-:Y:S02]  /*4d00*/  @P2 VIMNMX R0, PT, PT, R0, R22, PT ;  /* 0x0000001600002248 */ /* 0x000fe40003fe0100 */
[----:B------:R-:W-:Y:S01]  /*4d10*/  ISETP.NE.AND P2, PT, R5, RZ, PT ;  /* 0x000000ff0500720c */ /* 0x000fe20003f45270 */
[----:B------:R-:W5:Y:S04]  /*4d20*/  LDG.E R22, desc[UR36][R2.64+0xa4] ;  /* 0x0000a42402167981 */ /* 0x000f68000c1e1900 */
[----:B------:R-:W-:-:S02]  /*4d30*/  @P0 VIMNMX R0, PT, PT, R0, R27, PT ;  /* 0x0000001b00000248 */ /* 0x000fc40003fe0100 */
[----:B------:R-:W-:Y:S01]  /*4d40*/  ISETP.NE.AND P0, PT, R7, RZ, PT ;  /* 0x000000ff0700720c */ /* 0x000fe20003f05270 */
[----:B------:R-:W5:Y:S01]  /*4d50*/  LDG.E R27, desc[UR36][R2.64+0x68] ;  /* 0x00006824021b7981 */ /* 0x000f62000c1e1900 */
[----:B------:R-:W-:Y:S02]  /*4d60*/  @P1 VIMNMX R0, PT, PT, R0, R25, PT ;  /* 0x0000001900001248 */ /* 0x000fe40003fe0100 */
[----:B------:R-:W-:Y:S01]  /*4d70*/  ISETP.NE.AND P1, PT, R9, RZ, PT ;  /* 0x000000ff0900720c */ /* 0x000fe20003f25270 */
[----:B------:R-:W5:Y:S01]  /*4d80*/  LDG.E R25, desc[UR36][R2.64+0x78] ;  /* 0x0000782402197981 */ /* 0x000f62000c1e1900 */
[----:B------:R-:W-:Y:S02]  /*4d90*/  @P2 VIMNMX R0, PT, PT, R0, R5, PT ;  /* 0x0000000500002248 */ /* 0x000fe40003fe0100 */
[----:B------:R-:W-:Y:S01]  /*4da0*/  ISETP.NE.AND P2, PT, R23, RZ, PT ;  /* 0x000000ff1700720c */ /* 0x000fe20003f45270 */
[----:B------:R-:W5:Y:S01]  /*4db0*/  LDG.E R5, desc[UR36][R2.64+0x6c] ;  /* 0x00006c2402057981 */ /* 0x000f62000c1e1900 */
[----:B------:R-:W-:-:S03]  /*4dc0*/  ISETP.NE.AND P3, PT, R20, RZ, PT ;  /* 0x000000ff1400720c */ /* 0x000fc60003f65270 */
[----:B------:R-:W-:Y:S02]  /*4dd0*/  @P0 VIMNMX R0, PT, PT, R0, R7, PT ;  /* 0x0000000700000248 */ /* 0x000fe40003fe0100 */
[----:B------:R-:W5:Y:S01]  /*4de0*/  LDG.E R7, desc[UR36][R2.64+0x70] ;  /* 0x0000702402077981 */ /* 0x000f62000c1e1900 */
[----:B------:R-:W-:Y:S02]  /*4df0*/  ISETP.NE.AND P0, PT, R21, RZ, PT ;  /* 0x000000ff1500720c */ /* 0x000fe40003f05270 */
[----:B------:R-:W-:Y:S02]  /*4e00*/  @P1 VIMNMX R0, PT, PT, R0, R9, PT ;  /* 0x0000000900001248 */ /* 0x000fe40003fe0100 */
[----:B------:R-:W5:Y:S01]  /*4e10*/  LDG.E R9, desc[UR36][R2.64+0x74] ;  /* 0x0000742402097981 */ /* 0x000f62000c1e1900 */
[----:B------:R-:W-:Y:S02]  /*4e20*/  ISETP.NE.AND P1, PT, R15, RZ, PT ;  /* 0x000000ff0f00720c */ /* 0x000fe40003f25270 */
[----:B------:R-:W-:-:S02]  /*4e30*/  @P2 VIMNMX R0, PT, PT, R0, R23, PT ;  /* 0x0000001700002248 */ /* 0x000fc40003fe0100 */
[----:B------:R-:W5:Y:S02]  /*4e40*/  LDG.E R23, desc[UR36][R2.64+0x7c] ;  /* 0x00007c2402177981 */ /* 0x000f64000c1e1900 */
[----:B------:R-:W-:Y:S02]  /*4e50*/  @P3 VIMNMX R0, PT, PT, R0, R20, PT ;  /* 0x0000001400003248 */ /* 0x000fe40003fe0100 */
[----:B------:R-:W5:Y:S02]  /*4e60*/  LDG.E R20, desc[UR36][R2.64+0x98] ;  /* 0x0000982402147981 */ /* 0x000f64000c1e1900 */
[----:B------:R-:W-:Y:S02]  /*4e70*/  @P0 VIMNMX R0, PT, PT, R0, R21, PT ;  /* 0x0000001500000248 */ /* 0x000fe40003fe0100 */
[----:B------:R-:W5:Y:S02]  /*4e80*/  LDG.E R21, desc[UR36][R2.64+0x80] ;  /* 0x0000802402157981 */ /* 0x000f64000c1e1900 */
[----:B------:R-:W-:-:S02]  /*4e90*/  @P1 VIMNMX R0, PT, PT, R0, R15, PT ;  /* 0x0000000f00001248 */ /* 0x000fc40003fe0100 */
[----:B------:R-:W5:Y:S01]  /*4ea0*/  LDG.E R15, desc[UR36][R2.64+0x84] ;  /* 0x00008424020f7981 */ /* 0x000f62000c1e1900 */
[----:B--2---:R-:W-:Y:S02]  /*4eb0*/  ISETP.NE.AND P3, PT, R11, RZ, PT ;  /* 0x000000ff0b00720c */ /* 0x004fe40003f65270 */
[----:B---3--:R-:W-:Y:S02]  /*4ec0*/  ISETP.NE.AND P2, PT, R13, RZ, PT ;  /* 0x000000ff0d00720c */ /* 0x008fe40003f45270 */
[----:B----4-:R-:W-:Y:S02]  /*4ed0*/  ISETP.NE.AND P0, PT, R6, RZ, PT ;  /* 0x000000ff0600720c */ /* 0x010fe40003f05270 */
[----:B-----5:R-:W-:-:S09]  /*4ee0*/  ISETP.NE.AND P1, PT, R14, RZ, PT ;  /* 0x000000ff0e00720c */ /* 0x020fd20003f25270 */
[----:B------:R-:W-:Y:S02]  /*4ef0*/  @P2 VIMNMX R0, PT, PT, R0, R13, PT ;  /* 0x0000000d00002248 */ /* 0x000fe40003fe0100 */
[----:B------:R-:W2:Y:S02]  /*4f00*/  LDG.E R13, desc[UR36][R2.64+0x88] ;  /* 0x00008824020d7981 */ /* 0x000ea4000c1e1900 */
[----:B------:R-:W-:Y:S02]  /*4f10*/  @P3 VIMNMX R0, PT, PT, R0, R11, PT ;  /* 0x0000000b00003248 */ /* 0x000fe40003fe0100 */
[----:B------:R-:W3:Y:S01]  /*4f20*/  LDG.E R11, desc[UR36][R2.64+0x8c] ;  /* 0x00008c24020b7981 */ /* 0x000ee2000c1e1900 */
[----:B------:R-:W-:Y:S02]  /*4f30*/  ISETP.NE.AND P2, PT, R12, RZ, PT ;  /* 0x000000ff0c00720c */ /* 0x000fe40003f45270 */
[----:B------:R-:W-:Y:S02]  /*4f40*/  @P0 VIMNMX R0, PT, PT, R0, R6, PT ;  /* 0x0000000600000248 */ /* 0x000fe40003fe0100 */
[----:B------:R-:W4:Y:S02]  /*4f50*/  LDG.E R6, desc[UR36][R2.64+0x90] ;  /* 0x0000902402067981 */ /* 0x000f24000c1e1900 */
[----:B------:R-:W-:-:S02]  /*4f60*/  @P1 VIMNMX R0, PT, PT, R0, R14, PT ;  /* 0x0000000e00001248 */ /* 0x000fc40003fe0100 */
[----:B------:R-:W5:Y:S01]  /*4f70*/  LDG.E R14, desc[UR36][R2.64+0x94] ;  /* 0x00009424020e7981 */ /* 0x000f62000c1e1900 */
[----:B------:R-:W-:Y:S02]  /*4f80*/  ISETP.NE.AND P0, PT, R10, RZ, PT ;  /* 0x000000ff0a00720c */ /* 0x000fe40003f05270 */
[----:B------:R-:W-:Y:S02]  /*4f90*/  ISETP.NE.AND P1, PT, R8, RZ, PT ;  /* 0x000000ff0800720c */ /* 0x000fe40003f25270 */
[----:B------:R-:W-:Y:S02]  /*4fa0*/  @P2 VIMNMX R0, PT, PT, R0, R12, PT ;  /* 0x0000000c00002248 */ /* 0x000fe40003fe0100 */
[----:B------:R-:W5:Y:S07]  /*4fb0*/  LDG.E R12, desc[UR36][R2.64+0x9c] ;  /* 0x00009c24020c7981 */ /* 0x000f6e000c1e1900 */
[----:B------:R-:W-:-:S02]  /*4fc0*/  @P0 VIMNMX R0, PT, PT, R0, R10, PT ;  /* 0x0000000a00000248 */ /* 0x000fc40003fe0100 */
[----:B------:R-:W5:Y:S02]  /*4fd0*/  LDG.E R10, desc[UR36][R2.64+0xa0] ;  /* 0x0000a024020a7981 */ /* 0x000f64000c1e1900 */
[----:B------:R-:W-:Y:S02]  /*4fe0*/  @P1 VIMNMX R0, PT, PT, R0, R8, PT ;  /* 0x0000000800001248 */ /* 0x000fe40003fe0100 */
[----:B------:R-:W5:Y:S01]  /*4ff0*/  LDG.E R8, desc[UR36][R2.64+0xa8] ;  /* 0x0000a82402087981 */ /* 0x000f62000c1e1900 */
[----:B------:R-:W-:Y:S02]  /*5000*/  ISETP.NE.AND P0, PT, R4, RZ, PT ;  /* 0x000000ff0400720c */ /* 0x000fe40003f05270 */
[----:B------:R-:W-:Y:S02]  /*5010*/  ISETP.NE.AND P1, PT, R29, RZ, PT ;  /* 0x000000ff1d00720c */ /* 0x000fe40003f25270 */
[----:B------:R-:W-:-:S09]  /*5020*/  ISETP.NE.AND P2, PT, R27, RZ, PT ;  /* 0x000000ff1b00720c */ /* 0x000fd20003f45270 */
[----:B------:R-:W-:Y:S02]  /*5030*/  @P0 VIMNMX R0, PT, PT, R0, R4, PT ;  /* 0x0000000400000248 */ /* 0x000fe40003fe0100 */
[----:B------:R-:W5:Y:S01]  /*5040*/  LDG.E R4, desc[UR36][R2.64+0xd8] ;  /* 0x0000d82402047981 */ /* 0x000f62000c1e1900 */
[----:B------:R-:W-:Y:S02]  /*5050*/  ISETP.NE.AND P0, PT, R5, RZ, PT ;  /* 0x000000ff0500720c */ /* 0x000fe40003f05270 */
[----:B------:R-:W-:Y:S02]  /*5060*/  @P1 VIMNMX R0, PT, PT, R0, R29, PT ;  /* 0x0000001d00001248 */ /* 0x000fe40003fe0100 */
[----:B------:R-:W5:Y:S01]  /*5070*/  LDG.E R29, desc[UR36][R2.64+0xd4] ;  /* 0x0000d424021d7981 */ /* 0x000f62000c1e1900 */
[----:B------:R-:W-:Y:S02]  /*5080*/  ISETP.NE.AND P1, PT, R7, RZ, PT ;  /* 0x000000ff0700720c */ /* 0x000fe40003f25270 */
[----:B------:R-:W-:-:S02]  /*5090*/  @P2 VIMNMX R0, PT, PT, R0, R27, PT ;  /* 0x0000001b00002248 */ /* 0x000fc40003fe0100 */
[----:B------:R-:W5:Y:S01]  /*50a0*/  LDG.E R27, desc[UR36][R2.64+0xac] ;  /* 0x0000ac24021b7981 */ /* 0x000f62000c1e1900 */
[----:B------:R-:W-:-:S03]  /*50b0*/  ISETP.NE.AND P2, PT, R9, RZ, PT ;  /* 0x000000ff0900720c */ /* 0x000fc60003f45270 */
[----:B------:R-:W-:Y:S02]  /*50c0*/  @P0 VIMNMX R0, PT, PT, R0, R5, PT ;  /* 0x0000000500000248 */ /* 0x000fe40003fe0100 */
[----:B------:R-:W5:Y:S01]  /*50d0*/  LDG.E R5, desc[UR36][R2.64+0xb0] ;  /* 0x0000b02402057981 */ /* 0x000f62000c1e1900 */
[----:B------:R-:W-:Y:S02]  /*50e0*/  ISETP.NE.AND P0, PT, R25, RZ, PT ;  /* 0x000000ff1900720c */ /* 0x000fe40003f05270 */
[----:B------:R-:W-:Y:S02]  /*50f0*/  ISETP.NE.AND P3, PT, R23, RZ, PT ;  /* 0x000000ff1700720c */ /* 0x000fe40003f65270 */
[----:B------:R-:W-:Y:S02]  /*5100*/  @P1 VIMNMX R0, PT, PT, R0, R7, PT ;  /* 0x0000000700001248 */ /* 0x000fe40003fe0100 */
[----:B------:R-:W5:Y:S01]  /*5110*/  LDG.E R7, desc[UR36][R2.64+0xb4] ;  /* 0x0000b42402077981 */ /* 0x000f62000c1e1900 */
[----:B------:R-:W-:-:S02]  /*5120*/  ISETP.NE.AND P1, PT, R21, RZ, PT ;  /* 0x000000ff1500720c */ /* 0x000fc40003f25270 */
[----:B------:R-:W-:Y:S02]  /*5130*/  @P2 VIMNMX R0, PT, PT, R0, R9, PT ;  /* 0x0000000900002248 */ /* 0x000fe40003fe0100 */
[----:B------:R-:W5:Y:S01]  /*5140*/  LDG.E R9, desc[UR36][R2.64+0xb8] ;  /* 0x0000b82402097981 */ /* 0x000f62000c1e1900 */
[----:B------:R-:W-:Y:S02]  /*5150*/  ISETP.NE.AND P2, PT, R15, RZ, PT ;  /* 0x000000ff0f00720c */ /* 0x000fe40003f45270 */
[----:B------:R-:W-:Y:S02]  /*5160*/  @P0 VIMNMX R0, PT, PT, R0, R25, PT ;  /* 0x0000001900000248 */ /* 0x000fe40003fe0100 */
[----:B------:R-:W5:Y:S02]  /*5170*/  LDG.E R25, desc[UR36][R2.64+0xbc] ;  /* 0x0000bc2402197981 */ /* 0x000f64000c1e1900 */
[----:B------:R-:W-:Y:S02]  /*5180*/  @P3 VIMNMX R0, PT, PT, R0, R23, PT ;  /* 0x0000001700003248 */ /* 0x000fe40003fe0100 */
[----:B------:R-:W5:Y:S02]  /*5190*/  LDG.E R23, desc[UR36][R2.64+0xc0] ;  /* 0x0000c02402177981 */ /* 0x000f64000c1e1900 */
[----:B------:R-:W-:-:S02]  /*51a0*/  @P1 VIMNMX R0, PT, PT, R0, R21, PT ;  /* 0x0000001500001248 */ /* 0x000fc40003fe0100 */
[----:B------:R-:W5:Y:S02]  /*51b0*/  LDG.E R21, desc[UR36][R2.64+0xc4] ;  /* 0x0000c42402157981 */ /* 0x000f64000c1e1900 */
[----:B------:R-:W-:Y:S02]  /*51c0*/  @P2 VIMNMX R0, PT, PT, R0, R15, PT ;  /* 0x0000000f00002248 */ /* 0x000fe40003fe0100 */
[----:B------:R-:W5:Y:S01]  /*51d0*/  LDG.E R15, desc[UR36][R2.64+0xc8] ;  /* 0x0000c824020f7981 */ /* 0x000f62000c1e1900 */
[----:B--2---:R-:W-:Y:S02]  /*51e0*/  ISETP.NE.AND P0, PT, R13, RZ, PT ;  /* 0x000000ff0d00720c */ /* 0x004fe40003f05270 */
[----:B---3--:R-:W-:Y:S02]  /*51f0*/  ISETP.NE.AND P3, PT, R11, RZ, PT ;  /* 0x000000ff0b00720c */ /* 0x008fe40003f65270 */
[----:B----4-:R-:W-:-:S09]  /*5200*/  ISETP.NE.AND P1, PT, R6, RZ, PT ;  /* 0x000000ff0600720c */ /* 0x010fd20003f25270 */
[----:B------:R-:W-:Y:S02]  /*5210*/  @P0 VIMNMX R0, PT, PT, R0, R13, PT ;  /* 0x0000000d00000248 */ /* 0x000fe40003fe0100 */
[----:B-----5:R-:W-:Y:S01]  /*5220*/  ISETP.NE.AND P2, PT, R14, RZ, PT ;  /* 0x000000ff0e00720c */ /* 0x020fe20003f45270 */
[----:B------:R-:W2:Y:S01]  /*5230*/  LDG.E R13, desc[UR36][R2.64+0xcc] ;  /* 0x0000cc24020d7981 */ /* 0x000ea2000c1e1900 */
[----:B------:R-:W-:Y:S02]  /*5240*/  @P3 VIMNMX R0, PT, PT, R0, R11, PT ;  /* 0x0000000b00003248 */ /* 0x000fe40003fe0100 */
[----:B------:R-:W-:Y:S01]  /*5250*/  ISETP.NE.AND P0, PT, R20, RZ, PT ;  /* 0x000000ff1400720c */ /* 0x000fe20003f05270 */
[----:B------:R-:W3:Y:S01]  /*5260*/  LDG.E R11, desc[UR36][R2.64+0xd0] ;  /* 0x0000d024020b7981 */ /* 0x000ee2000c1e1900 */
[----:B------:R-:W-:Y:S02]  /*5270*/  ISETP.NE.AND P3, PT, R12, RZ, PT ;  /* 0x000000ff0c00720c */ /* 0x000fe40003f65270 */
[----:B------:R-:W-:-:S02]  /*5280*/  @P1 VIMNMX R0, PT, PT, R0, R6, PT ;  /* 0x0000000600001248 */ /* 0x000fc40003fe0100 */
[----:B------:R-:W4:Y:S03]  /*5290*/  LDG.E R6, desc[UR36][R2.64+0xdc] ;  /* 0x0000dc2402067981 */ /* 0x000f26000c1e1900 */
[----:B------:R-:W-:Y:S02]  /*52a0*/  @P2 VIMNMX R0, PT, PT, R0, R14, PT ;  /* 0x0000000e00002248 */ /* 0x000fe40003fe0100 */
[----:B------:R-:W-:Y:S01]  /*52b0*/  ISETP.NE.AND P1, PT, R10, RZ, PT ;  /* 0x000000ff0a00720c */ /* 0x000fe20003f25270 */
[----:B------:R-:W5:Y:S01]  /*52c0*/  LDG.E R14, desc[UR36][R2.64+0xf4] ;  /* 0x0000f424020e7981 */ /* 0x000f62000c1e1900 */
[----:B------:R-:W-:Y:S02]  /*52d0*/  @P0 VIMNMX R0, PT, PT, R0, R20, PT ;  /* 0x0000001400000248 */ /* 0x000fe40003fe0100 */
[----:B------:R-:W-:Y:S01]  /*52e0*/  ISETP.NE.AND P0, PT, R22, RZ, PT ;  /* 0x000000ff1600720c */ /* 0x000fe20003f05270 */
[----:B------:R-:W5:Y:S01]  /*52f0*/  LDG.E R20, desc[UR36][R2.64+0xe0] ;  /* 0x0000e02402147981 */ /* 0x000f62000c1e1900 */
[----:B------:R-:W-:-:S02]  /*5300*/  ISETP.NE.AND P2, PT, R8, RZ, PT ;  /* 0x000000ff0800720c */ /* 0x000fc40003f45270 */
[----:B------:R-:W-:Y:S02]  /*5310*/  @P3 VIMNMX R0, PT, PT, R0, R12, PT ;  /* 0x0000000c00003248 */ /* 0x000fe40003fe0100 */
[----:B------:R-:W5:Y:S03]  /*5320*/  LDG.E R12, desc[UR36][R2.64+0xec] ;  /* 0x0000ec24020c7981 */ /* 0x000f66000c1e1900 */
[----:B------:R-:W-:Y:S02]  /*5330*/  @P1 VIMNMX R0, PT, PT, R0, R10, PT ;  /* 0x0000000a00001248 */ /* 0x000fe40003fe0100 */
[----:B------:R-:W5:Y:S02]  /*5340*/  LDG.E R10, desc[UR36][R2.64+0xe8] ;  /* 0x0000e824020a7981 */ /* 0x000f64000c1e1900 */
[----:B------:R-:W-:-:S04]  /*5350*/  @P0 VIMNMX R0, PT, PT, R0, R22, PT ;  /* 0x0000001600000248 */ /* 0x000fc80003fe0100 */
[----:B------:R-:W-:Y:S02]  /*5360*/  @P2 VIMNMX R0, PT, PT, R0, R8, PT ;  /* 0x0000000800002248 */ /* 0x000fe40003fe0100 */
[----:B------:R-:W5:Y:S01]  /*5370*/  LDG.E R8, desc[UR36][R2.64+0xf0] ;  /* 0x0000f02402087981 */ /* 0x000f62000c1e1900 */
[----:B------:R-:W-:Y:S02]  /*5380*/  ISETP.NE.AND P0, PT, R27, RZ, PT ;  /* 0x000000ff1b00720c */ /* 0x000fe40003f05270 */
[----:B------:R-:W-:Y:S02]  /*5390*/  ISETP.NE.AND P1, PT, R5, RZ, PT ;  /* 0x000000ff0500720c */ /* 0x000fe40003f25270 */
[----:B------:R-:W-:-:S09]  /*53a0*/  ISETP.NE.AND P2, PT, R7, RZ, PT ;  /* 0x000000ff0700720c */ /* 0x000fd20003f45270 */
[----:B------:R-:W-:Y:S02]  /*53b0*/  @P0 VIMNMX R0, PT, PT, R0, R27, PT ;  /* 0x0000001b00000248 */ /* 0x000fe40003fe0100 */
[----:B------:R-:W-:Y:S02]  /*53c0*/  ISETP.NE.AND P0, PT, R9, RZ, PT ;  /* 0x000000ff0900720c */ /* 0x000fe40003f05270 */
[----:B------:R-:W-:Y:S02]  /*53d0*/  @P1 VIMNMX R0, PT, PT, R0, R5, PT ;  /* 0x0000000500001248 */ /* 0x000fe40003fe0100 */
[----:B------:R-:W-:Y:S02]  /*53e0*/  ISETP.NE.AND P1, PT, R25, RZ, PT ;  /* 0x000000ff1900720c */ /* 0x000fe40003f25270 */
[----:B------:R-:W-:Y:S02]  /*53f0*/  @P2 VIMNMX R0, PT, PT, R0, R7, PT ;  /* 0x0000000700002248 */ /* 0x000fe40003fe0100 */
[----:B------:R-:W-:-:S02]  /*5400*/  ISETP.NE.AND P3, PT, R23, RZ, PT ;  /* 0x000000ff1700720c */ /* 0x000fc40003f65270 */
[----:B------:R-:W-:-:S03]  /*5410*/  ISETP.NE.AND P2, PT, R21, RZ, PT ;  /* 0x000000ff1500720c */ /* 0x000fc60003f45270 */
[----:B------:R-:W-:Y:S02]  /*5420*/  @P0 VIMNMX R0, PT, PT, R0, R9, PT ;  /* 0x0000000900000248 */ /* 0x000fe40003fe0100 */
[----:B------:R-:W-:Y:S02]  /*5430*/  ISETP.NE.AND P0, PT, R15, RZ, PT ;  /* 0x000000ff0f00720c */ /* 0x000fe40003f05270 */
[----:B------:R-:W-:-:S04]  /*5440*/  @P1 VIMNMX R0, PT, PT, R0, R25, PT ;  /* 0x0000001900001248 */ /* 0x000fc80003fe0100 */
[----:B------:R-:W-:-:S04]  /*5450*/  @P3 VIMNMX R0, PT, PT, R0, R23, PT ;  /* 0x0000001700003248 */ /* 0x000fc80003fe0100 */
[----:B------:R-:W-:Y:S02]  /*5460*/  @P2 VIMNMX R0, PT, PT, R0, R21, PT ;  /* 0x0000001500002248 */ /* 0x000fe40003fe0100 */
[----:B------:R-:W-:Y:S02]  /*5470*/  ISETP.NE.AND P2, PT, R29, RZ, PT ;  /* 0x000000ff1d00720c */ /* 0x000fe40003f45270 */
[----:B------:R-:W-:Y:S02]  /*5480*/  @P0 VIMNMX R0, PT, PT, R0, R15, PT ;  /* 0x0000000f00000248 */ /* 0x000fe40003fe0100 */
[----:B------:R-:W-:Y:S01]  /*5490*/  ISETP.NE.AND P0, PT, R4, RZ, PT ;  /* 0x000000ff0400720c */ /* 0x000fe20003f05270 */
[----:B------:R-:W-:-:S04]  /*54a0*/  UIADD3 UR4, UPT, UPT, UR4, 0x40, URZ ;  /* 0x0000004004047890 */ /* 0x000fc8000fffe0ff */
[----:B------:R-:W-:Y:S01]  /*54b0*/  UISETP.NE.AND UP0, UPT, UR4, 0x1de84, UPT ;  /* 0x0001de840400788c */ /* 0x000fe2000bf05270 */
[----:B--2---:R-:W-:Y:S02]  /*54c0*/  ISETP.NE.AND P1, PT, R13, RZ, PT ;  /* 0x000000ff0d00720c */ /* 0x004fe40003f25270 */
[----:B---3--:R-:W-:-:S11]  /*54d0*/  ISETP.NE.AND P3, PT, R11, RZ, PT ;  /* 0x000000ff0b00720c */ /* 0x008fd60003f65270 */
[----:B------:R-:W-:Y:S02]  /*54e0*/  @P1 VIMNMX R0, PT, PT, R0, R13, PT ;  /* 0x0000000d00001248 */ /* 0x000fe40003fe0100 */
[----:B----4-:R-:W-:Y:S02]  /*54f0*/  ISETP.NE.AND P1, PT, R6, RZ, PT ;  /* 0x000000ff0600720c */ /* 0x010fe40003f25270 */
[----:B------:R-:W-:Y:S02]  /*5500*/  @P3 VIMNMX R0, PT, PT, R0, R11, PT ;  /* 0x0000000b00003248 */ /* 0x000fe40003fe0100 */
[----:B-----5:R-:W-:Y:S02]  /*5510*/  ISETP.NE.AND P3, PT, R20, RZ, PT ;  /* 0x000000ff1400720c */ /* 0x020fe40003f65270 */
[----:B------:R-:W-:Y:S02]  /*5520*/  @P2 VIMNMX R0, PT, PT, R0, R29, PT ;  /* 0x0000001d00002248 */ /* 0x000fe40003fe0100 */
[----:B------:R-:W-:-:S02]  /*5530*/  ISETP.NE.AND P2, PT, R24, RZ, PT ;  /* 0x000000ff1800720c */ /* 0x000fc40003f45270 */
[----:B------:R-:W-:Y:S02]  /*5540*/  @P0 VIMNMX R0, PT, PT, R0, R4, PT ;  /* 0x0000000400000248 */ /* 0x000fe40003fe0100 */
[----:B------:R-:W-:Y:S02]  /*5550*/  ISETP.NE.AND P0, PT, R10, RZ, PT ;  /* 0x000000ff0a00720c */ /* 0x000fe40003f05270 */
[----:B------:R-:W-:Y:S02]  /*5560*/  @P1 VIMNMX R0, PT, PT, R0, R6, PT ;  /* 0x0000000600001248 */ /* 0x000fe40003fe0100 */
[----:B------:R-:W-:Y:S02]  /*5570*/  ISETP.NE.AND P1, PT, R12, RZ, PT ;  /* 0x000000ff0c00720c */ /* 0x000fe40003f25270 */
[----:B------:R-:W-:Y:S02]  /*5580*/  @P3 VIMNMX R0, PT, PT, R0, R20, PT ;  /* 0x0000001400003248 */ /* 0x000fe40003fe0100 */
[----:B------:R-:W-:-:S02]  /*5590*/  ISETP.NE.AND P3, PT, R8, RZ, PT ;  /* 0x000000ff0800720c */ /* 0x000fc40003f65270 */
[----:B------:R-:W-:Y:S02]  /*55a0*/  @P2 VIMNMX R0, PT, PT, R0, R24, PT ;  /* 0x0000001800002248 */ /* 0x000fe40003fe0100 */
[----:B------:R-:W-:Y:S02]  /*55b0*/  ISETP.NE.AND P2, PT, R14, RZ, PT ;  /* 0x000000ff0e00720c */ /* 0x000fe40003f45270 */
[----:B------:R-:W-:-:S04]  /*55c0*/  @P0 VIMNMX R0, PT, PT, R10, R0, PT ;  /* 0x000000000a000248 */ /* 0x000fc80003fe0100 */
[----:B------:R-:W-:Y:S02]  /*55d0*/  @P1 VIMNMX R0, PT, PT, R0, R12, PT ;  /* 0x0000000c00001248 */ /* 0x000fe40003fe0100 */
[----:B------:R-:W-:Y:S02]  /*55e0*/  IADD3 R2, P0, PT, R2, 0x100, RZ ;  /* 0x0000010002027810 */ /* 0x000fe40007f1e0ff */
[----:B------:R-:W-:-:S03]  /*55f0*/  @P3 VIMNMX R0, PT, PT, R0, R8, PT ;  /* 0x0000000800003248 */ /* 0x000fc60003fe0100 */
[----:B------:R-:W-:Y:S01]  /*5600*/  IMAD.X R3, RZ, RZ, R3, P0 ;  /* 0x000000ffff037224 */ /* 0x000fe200000e0603 */
[----:B------:R-:W-:Y:S01]  /*5610*/  @P2 VIMNMX R0, PT, PT, R0, R14, PT ;  /* 0x0000000e00002248 */ /* 0x000fe20003fe0100 */
[----:B------:R-:W-:Y:S06]  /*5620*/  BRA.U UP0, `(.L_x_75) ;  /* 0xfffffff100ec7547 */ /* 0x000fec000b83ffff */
[----:B------:R-:W0:Y:S01]  /*5630*/  LDC.64 R2, c[0x0][0x390] ;  /* 0x0000e400ff027b82 */ /* 0x000e220000000a00 */
[----:B------:R-:W-:Y:S01]  /*5640*/  MOV R22, 0x8 ;  /* 0x0000000800167802 */ /* 0x000fe20000000f00 */
[----:B------:R-:W-:Y:S02]  /*5650*/  IMAD.MOV.U32 R4, RZ, RZ, R18 ;  /* 0x000000ffff047224 */ /* 0x000fe400078e0012 */
[----:B------:R-:W-:-:S04]  /*5660*/  IMAD.MOV.U32 R5, RZ, RZ, R19 ;  /* 0x000000ffff057224 */ /* 0x000fc800078e0013 */
[----:B------:R1:W2:Y:S01]  /*5670*/  LDC.64 R6, c[0x4][R22] ;  /* 0x0100000016067b82 */ /* 0x0002a20000000a00 */
[----:B0-----:R1:W-:Y:S02]  /*5680*/  STG.E desc[UR36][R2.64], R0 ;  /* 0x0000000002007986 */ /* 0x0013e4000c101924 */
[----:B------:R-:W-:-:S07]  /*5690*/  LEPC R20, `(.L_x_76) ;  /* 0x000000001014794e */ /* 0x000fce0000000000 */
[----:B-12---:R-:W-:Y:S05]  /*56a0*/  CALL.ABS.NOINC R6 ;  /* 0x0000000006007343 */ /* 0x006fea0003c00000 */
.L_x_76:
[----:B------:R-:W0:Y:S01]  /*56b0*/  LDC.64 R22, c[0x4][R22] ;  /* 0x0100000016167b82 */ /* 0x000e220000000a00 */
[----:B------:R-:W-:Y:S02]  /*56c0*/  IMAD.MOV.U32 R4, RZ, RZ, R16 ;  /* 0x000000ffff047224 */ /* 0x000fe400078e0010 */
[----:B------:R-:W-:-:S07]  /*56d0*/  IMAD.MOV.U32 R5, RZ, RZ, R17 ;  /* 0x000000ffff057224 */ /* 0x000fce00078e0011 */
[----:B------:R-:W-:-:S07]  /*56e0*/  LEPC R20, `(.L_x_77) ;  /* 0x000000001014794e */ /* 0x000fce0000000000 */
[----:B0-----:R-:W-:Y:S05]  /*56f0*/  CALL.ABS.NOINC R22 ;  /* 0x0000000016007343 */ /* 0x001fea0003c00000 */
.L_x_77:
[----:B------:R-:W-:Y:S05]  /*5700*/  EXIT ;  /* 0x000000000000794d */ /* 0x000fea0003800000 */
.L_x_78:
[----:B------:R-:W-:-:S00]  /*5710*/  BRA `(.L_x_78) ;  /* 0xfffffffc00fc7947 */ /* 0x000fc0000383ffff */
[----:B------:R-:W-:-:S00]  /*5720*/  NOP ;  /* 0x0000000000007918 */ /* 0x000fc00000000000 */
        /* <DEDUP_REMOVED lines=13> */
.L_x_79:


//--------------------- .nv.shared.reserved.0     --------------------------
	.section	.nv.shared.reserved.0,"aw",@nobits
	.weak		__nv_reservedSMEM_offset_0_alias
	.size		__nv_reservedSMEM_offset_0_alias, 0, 64
	.other		__nv_reservedSMEM_offset_0_alias,@"STO_CUDA_RESERVED_SHARED STV_DEFAULT"
__nv_reservedSMEM_offset_0_alias:
	.zero		0
	.zero		64


//--------------------- .nv.constant0._Z20k_bounding_algorithmP7Point2DiiPiS0_S0_S1_ --------------------------
	.section	.nv.constant0._Z20k_bounding_algorithmP7Point2DiiPiS0_S0_S1_,"a",@progbits
	.sectionflags	@""
	.align	4
.nv.constant0._Z20k_bounding_algorithmP7Point2DiiPiS0_S0_S1_:
	.zero		944


//--------------------- SYMBOLS --------------------------

	.type		.nv.reservedSmem.offset0,@object
	.size		.nv.reservedSmem.offset0,0x4
	.type		malloc,@function
	.type		free,@function
